// auto-generated by cutlass_sweep.gemm — config: {"arch": "sm_100", "cluster_m": 1, "cluster_n": 4, "dtype": "fp16", "dtype_b": "fp16", "layout": "nt", "stages": 0, "tile_k": 32, "tile_m": 128, "tile_n": 64}
#include "cutlass/cutlass.h"
#include "cutlass/gemm/collective/collective_builder.hpp"
#include "cutlass/gemm/device/gemm_universal_adapter.h"
#include "cutlass/gemm/kernel/gemm_universal.hpp"
#include "cutlass/epilogue/collective/collective_builder.hpp"

using ElemA = cutlass::half_t;
using ElemB = cutlass::half_t;
using ElemCD = cutlass::half_t;
using Acc  = float;
using TileShape    = cute::Shape<cute::_128, cute::_64, cute::_32>;
using ClusterShape = cute::Shape<cute::_1, cute::_4, cute::_1>;

using CollectiveEpilogue = typename cutlass::epilogue::collective::CollectiveBuilder<
    cutlass::arch::Sm100, cutlass::arch::OpClassTensorOp,
    TileShape, ClusterShape,
    cutlass::epilogue::collective::EpilogueTileAuto,
    Acc, Acc,
    ElemCD, cutlass::layout::RowMajor, 128 / cutlass::sizeof_bits<ElemCD>::value,
    ElemCD, cutlass::layout::RowMajor, 128 / cutlass::sizeof_bits<ElemCD>::value,
    cutlass::epilogue::collective::EpilogueScheduleAuto
  >::CollectiveOp;

using CollectiveMainloop = typename cutlass::gemm::collective::CollectiveBuilder<
    cutlass::arch::Sm100, cutlass::arch::OpClassTensorOp,
    ElemA, cutlass::layout::RowMajor, 128 / cutlass::sizeof_bits<ElemA>::value,
    ElemB, cutlass::layout::ColumnMajor, 128 / cutlass::sizeof_bits<ElemB>::value,
    Acc,
    TileShape, ClusterShape,
    cutlass::gemm::collective::StageCountAutoCarveout<static_cast<int>(sizeof(typename CollectiveEpilogue::SharedStorage))>,
    cutlass::gemm::collective::KernelScheduleAuto
  >::CollectiveOp;

using GemmKernel = cutlass::gemm::kernel::GemmUniversal<
    cute::Shape<int,int,int,int>,
    CollectiveMainloop,
    CollectiveEpilogue
>;
using Gemm = cutlass::gemm::device::GemmUniversalAdapter<GemmKernel>;

// Force the device kernel symbol into the cubin without needing a host main.
auto* _anchor = &cutlass::device_kernel<GemmKernel>;


// ===== COMPILED SASS (sm_100a) =====

	.target	sm_100a

	.elftype	@"ET_EXEC"


//--------------------- .note.nv.tkinfo           --------------------------
	.section	.note.nv.tkinfo,"",@"SHT_NOTE"
	.sectionflags	@"SHF_NOTE_NV_TKINFO"
	.tkinfo
        /*0018*/ 	.word	0x00000002
        /*0030*/ 	.string	""
        /*0030*/ 	.string	"ptxas"
        /*0030*/ 	.string	"Cuda compilation tools, release 13.0, V13.0.88"
        /*0030*/ 	.string	"Build cuda_13.0.r13.0/compiler.36424714_0"
        /*0030*/ 	.string	"-arch sm_100a -m 64 "



//--------------------- .note.nv.cuinfo           --------------------------
	.section	.note.nv.cuinfo,"",@"SHT_NOTE"
	.sectionflags	@"SHF_NOTE_NV_CUINFO"
        /*0018*/ 	.short	0x0002
        /*001a*/ 	.short	0x0064
        /*001c*/ 	.short	0x0082
	.zero		2


//--------------------- .nv.info                  --------------------------
	.section	.nv.info,"",@"SHT_CUDA_INFO"
	.align	4


	//----- nvinfo : EIATTR_REGCOUNT
	.align		4
        /*0000*/ 	.byte	0x04, 0x2f
        /*0002*/ 	.short	(.L_19 - .L_18)
	.align		4
.L_18:
        /*0004*/ 	.word	index@(_ZN7cutlass13device_kernelINS_4gemm6kernel13GemmUniversalIN4cute5tupleIJiiiiEEENS1_10collective13CollectiveMmaINS1_35MainloopSm100TmaUmmaWarpSpecializedILi16ELi2ELi4ENS5_IJNS4_1CILi1EEENSA_ILi4EEESB_EEEEENS5_IJNSA_ILi128EEENSA_ILi64EEENSA_ILi32EEEEEENS_6half_tENS5_IJlSB_lEEESJ_SK_NS4_8TiledMMAINS4_8MMA_AtomIJNS4_20SM100_MMA_F16BF16_SSISJ_SJ_fLi128ELi64ELNS4_4UMMA5MajorE0ELSP_0ELNSO_7ScaleInE0ELSQ_0EEEEEENS4_6LayoutINS5_IJSB_SB_SB_EEENS5_IJNSA_ILi0EEESV_SV_EEEEENS5_IJNS4_10UnderscoreESY_SY_EEEEENS4_23SM90_TMA_LOAD_MULTICASTENS4_14ComposedLayoutINS4_7SwizzleILi2ELi4ELi3EEENS4_18smem_ptr_flag_bitsILi16EEENST_INS5_IJNSA_ILi8EEESH_EEENS5_IJSH_SB_EEEEEEEvNS4_8identityENS4_13SM90_TMA_LOADES1B_vS1C_EENS_8epilogue10collective18CollectiveEpilogueINS1F_23Sm100TmaWarpSpecializedILi3ELi2ELi32ELb1ELb0EEEJSI_NS5_IJNST_ISF_SB_EENST_ISH_SB_EEEEESJ_SK_SJ_SK_NS1F_6fusion15FusionCallbacksIS1J_NS1N_17LinearCombinationISJ_fSJ_fLNS_15FloatRoundStyleE2EEESI_S1M_JEEENS4_5SM1004TMEM4LOAD26SM100_TMEM_LOAD_32dp32b32xES1D_S1B_NS4_39AutoVectorizingCopyWithAssumedAlignmentILi128EEENS4_14SM90_TMA_STOREES1B_S1Y_S1Y_EEEvvEEEEvNT_6ParamsE)
        /*0008*/ 	.word	0x00000077


	//----- nvinfo : EIATTR_FRAME_SIZE
	.align		4
.L_19:
        /*000c*/ 	.byte	0x04, 0x11
        /*000e*/ 	.short	(.L_21 - .L_20)
	.align		4
.L_20:
        /*0010*/ 	.word	index@($__internal_2_$__cuda_sm10x_tcgen05_guardrail_trap_unallocated_columns_being_dealloced)
        /*0014*/ 	.word	0x00000000


	//----- nvinfo : EIATTR_FRAME_SIZE
	.align		4
.L_21:
        /*0018*/ 	.byte	0x04, 0x11
        /*001a*/ 	.short	(.L_23 - .L_22)
	.align		4
.L_22:
        /*001c*/ 	.word	index@($__internal_1_$__cuda_sm10x_tcgen05_guardrail_trap_phase_invalid_during_alloc)
        /*0020*/ 	.word	0x00000000


	//----- nvinfo : EIATTR_FRAME_SIZE
	.align		4
.L_23:
        /*0024*/ 	.byte	0x04, 0x11
        /*0026*/ 	.short	(.L_25 - .L_24)
	.align		4
.L_24:
        /*0028*/ 	.word	index@($__internal_0_$__cuda_sm10x_tcgen05_guardrail_trap_col_being_dealloced_not_returned_by_alloc)
        /*002c*/ 	.word	0x00000000


	//----- nvinfo : EIATTR_FRAME_SIZE
	.align		4
.L_25:
        /*0030*/ 	.byte	0x04, 0x11
        /*0032*/ 	.short	(.L_27 - .L_26)
	.align		4
.L_26:
        /*0034*/ 	.word	index@(_ZN7cutlass13device_kernelINS_4gemm6kernel13GemmUniversalIN4cute5tupleIJiiiiEEENS1_10collective13CollectiveMmaINS1_35MainloopSm100TmaUmmaWarpSpecializedILi16ELi2ELi4ENS5_IJNS4_1CILi1EEENSA_ILi4EEESB_EEEEENS5_IJNSA_ILi128EEENSA_ILi64EEENSA_ILi32EEEEEENS_6half_tENS5_IJlSB_lEEESJ_SK_NS4_8TiledMMAINS4_8MMA_AtomIJNS4_20SM100_MMA_F16BF16_SSISJ_SJ_fLi128ELi64ELNS4_4UMMA5MajorE0ELSP_0ELNSO_7ScaleInE0ELSQ_0EEEEEENS4_6LayoutINS5_IJSB_SB_SB_EEENS5_IJNSA_ILi0EEESV_SV_EEEEENS5_IJNS4_10UnderscoreESY_SY_EEEEENS4_23SM90_TMA_LOAD_MULTICASTENS4_14ComposedLayoutINS4_7SwizzleILi2ELi4ELi3EEENS4_18smem_ptr_flag_bitsILi16EEENST_INS5_IJNSA_ILi8EEESH_EEENS5_IJSH_SB_EEEEEEEvNS4_8identityENS4_13SM90_TMA_LOADES1B_vS1C_EENS_8epilogue10collective18CollectiveEpilogueINS1F_23Sm100TmaWarpSpecializedILi3ELi2ELi32ELb1ELb0EEEJSI_NS5_IJNST_ISF_SB_EENST_ISH_SB_EEEEESJ_SK_SJ_SK_NS1F_6fusion15FusionCallbacksIS1J_NS1N_17LinearCombinationISJ_fSJ_fLNS_15FloatRoundStyleE2EEESI_S1M_JEEENS4_5SM1004TMEM4LOAD26SM100_TMEM_LOAD_32dp32b32xES1D_S1B_NS4_39AutoVectorizingCopyWithAssumedAlignmentILi128EEENS4_14SM90_TMA_STOREES1B_S1Y_S1Y_EEEvvEEEEvNT_6ParamsE)
        /*0038*/ 	.word	0x00000000


	//----- nvinfo : EIATTR_MIN_STACK_SIZE
	.align		4
.L_27:
        /*003c*/ 	.byte	0x04, 0x12
        /*003e*/ 	.short	(.L_29 - .L_28)
	.align		4
.L_28:
        /*0040*/ 	.word	index@(_ZN7cutlass13device_kernelINS_4gemm6kernel13GemmUniversalIN4cute5tupleIJiiiiEEENS1_10collective13CollectiveMmaINS1_35MainloopSm100TmaUmmaWarpSpecializedILi16ELi2ELi4ENS5_IJNS4_1CILi1EEENSA_ILi4EEESB_EEEEENS5_IJNSA_ILi128EEENSA_ILi64EEENSA_ILi32EEEEEENS_6half_tENS5_IJlSB_lEEESJ_SK_NS4_8TiledMMAINS4_8MMA_AtomIJNS4_20SM100_MMA_F16BF16_SSISJ_SJ_fLi128ELi64ELNS4_4UMMA5MajorE0ELSP_0ELNSO_7ScaleInE0ELSQ_0EEEEEENS4_6LayoutINS5_IJSB_SB_SB_EEENS5_IJNSA_ILi0EEESV_SV_EEEEENS5_IJNS4_10UnderscoreESY_SY_EEEEENS4_23SM90_TMA_LOAD_MULTICASTENS4_14ComposedLayoutINS4_7SwizzleILi2ELi4ELi3EEENS4_18smem_ptr_flag_bitsILi16EEENST_INS5_IJNSA_ILi8EEESH_EEENS5_IJSH_SB_EEEEEEEvNS4_8identityENS4_13SM90_TMA_LOADES1B_vS1C_EENS_8epilogue10collective18CollectiveEpilogueINS1F_23Sm100TmaWarpSpecializedILi3ELi2ELi32ELb1ELb0EEEJSI_NS5_IJNST_ISF_SB_EENST_ISH_SB_EEEEESJ_SK_SJ_SK_NS1F_6fusion15FusionCallbacksIS1J_NS1N_17LinearCombinationISJ_fSJ_fLNS_15FloatRoundStyleE2EEESI_S1M_JEEENS4_5SM1004TMEM4LOAD26SM100_TMEM_LOAD_32dp32b32xES1D_S1B_NS4_39AutoVectorizingCopyWithAssumedAlignmentILi128EEENS4_14SM90_TMA_STOREES1B_S1Y_S1Y_EEEvvEEEEvNT_6ParamsE)
        /*0044*/ 	.word	0x00000000
.L_29:


//--------------------- .nv.compat                --------------------------
	.section	.nv.compat,"",@"SHT_CUDA_COMPAT_INFO"
	.align	4
        /*0000*/ 	.byte	0x02, 0x09, 0x01, 0x00, 0x02, 0x02, 0x02, 0x00, 0x02, 0x05, 0x05, 0x00, 0x03, 0x07, 0x01, 0x01
        /*0010*/ 	.byte	0x02, 0x03, 0x01, 0x00, 0x02, 0x06, 0x01, 0x00, 0x04, 0x0b, 0x08, 0x00, 0x09, 0x00, 0x00, 0x00
        /*0020*/ 	.byte	0x00, 0x00, 0x00, 0x00


//--------------------- .nv.info._ZN7cutlass13device_kernelINS_4gemm6kernel13GemmUniversalIN4cute5tupleIJiiiiEEENS1_10collective13CollectiveMmaINS1_35MainloopSm100TmaUmmaWarpSpecializedILi16ELi2ELi4ENS5_IJNS4_1CILi1EEENSA_ILi4EEESB_EEEEENS5_IJNSA_ILi128EEENSA_ILi64EEENSA_ILi32EEEEEENS_6half_tENS5_IJlSB_lEEESJ_SK_NS4_8TiledMMAINS4_8MMA_AtomIJNS4_20SM100_MMA_F16BF16_SSISJ_SJ_fLi128ELi64ELNS4_4UMMA5MajorE0ELSP_0ELNSO_7ScaleInE0ELSQ_0EEEEEENS4_6LayoutINS5_IJSB_SB_SB_EEENS5_IJNSA_ILi0EEESV_SV_EEEEENS5_IJNS4_10UnderscoreESY_SY_EEEEENS4_23SM90_TMA_LOAD_MULTICASTENS4_14ComposedLayoutINS4_7SwizzleILi2ELi4ELi3EEENS4_18smem_ptr_flag_bitsILi16EEENST_INS5_IJNSA_ILi8EEESH_EEENS5_IJSH_SB_EEEEEEEvNS4_8identityENS4_13SM90_TMA_LOADES1B_vS1C_EENS_8epilogue10collective18CollectiveEpilogueINS1F_23Sm100TmaWarpSpecializedILi3ELi2ELi32ELb1ELb0EEEJSI_NS5_IJNST_ISF_SB_EENST_ISH_SB_EEEEESJ_SK_SJ_SK_NS1F_6fusion15FusionCallbacksIS1J_NS1N_17LinearCombinationISJ_fSJ_fLNS_15FloatRoundStyleE2EEESI_S1M_JEEENS4_5SM1004TMEM4LOAD26SM100_TMEM_LOAD_32dp32b32xES1D_S1B_NS4_39AutoVectorizingCopyWithAssumedAlignmentILi128EEENS4_14SM90_TMA_STOREES1B_S1Y_S1Y_EEEvvEEEEvNT_6ParamsE --------------------------
	.section	.nv.info._ZN7cutlass13device_kernelINS_4gemm6kernel13GemmUniversalIN4cute5tupleIJiiiiEEENS1_10collective13CollectiveMmaINS1_35MainloopSm100TmaUmmaWarpSpecializedILi16ELi2ELi4ENS5_IJNS4_1CILi1EEENSA_ILi4EEESB_EEEEENS5_IJNSA_ILi128EEENSA_ILi64EEENSA_ILi32EEEEEENS_6half_tENS5_IJlSB_lEEESJ_SK_NS4_8TiledMMAINS4_8MMA_AtomIJNS4_20SM100_MMA_F16BF16_SSISJ_SJ_fLi128ELi64ELNS4_4UMMA5MajorE0ELSP_0ELNSO_7ScaleInE0ELSQ_0EEEEEENS4_6LayoutINS5_IJSB_SB_SB_EEENS5_IJNSA_ILi0EEESV_SV_EEEEENS5_IJNS4_10UnderscoreESY_SY_EEEEENS4_23SM90_TMA_LOAD_MULTICASTENS4_14ComposedLayoutINS4_7SwizzleILi2ELi4ELi3EEENS4_18smem_ptr_flag_bitsILi16EEENST_INS5_IJNSA_ILi8EEESH_EEENS5_IJSH_SB_EEEEEEEvNS4_8identityENS4_13SM90_TMA_LOADES1B_vS1C_EENS_8epilogue10collective18CollectiveEpilogueINS1F_23Sm100TmaWarpSpecializedILi3ELi2ELi32ELb1ELb0EEEJSI_NS5_IJNST_ISF_SB_EENST_ISH_SB_EEEEESJ_SK_SJ_SK_NS1F_6fusion15FusionCallbacksIS1J_NS1N_17LinearCombinationISJ_fSJ_fLNS_15FloatRoundStyleE2EEESI_S1M_JEEENS4_5SM1004TMEM4LOAD26SM100_TMEM_LOAD_32dp32b32xES1D_S1B_NS4_39AutoVectorizingCopyWithAssumedAlignmentILi128EEENS4_14SM90_TMA_STOREES1B_S1Y_S1Y_EEEvvEEEEvNT_6ParamsE,"",@"SHT_CUDA_INFO"
	.sectionflags	@""
	.align	4


	//----- nvinfo : EIATTR_CUDA_API_VERSION
	.align		4
        /*0000*/ 	.byte	0x04, 0x37
        /*0002*/ 	.short	(.L_31 - .L_30)
.L_30:
        /*0004*/ 	.word	0x00000082


	//----- nvinfo : EIATTR_KPARAM_INFO
	.align		4
.L_31:
        /*0008*/ 	.byte	0x04, 0x17
        /*000a*/ 	.short	(.L_33 - .L_32)
.L_32:
        /*000c*/ 	.word	0x00000000
        /*0010*/ 	.short	0x0000
        /*0012*/ 	.short	0x0000
        /*0014*/ 	.byte	0x00, 0xf0, 0x01, 0x20


	//----- nvinfo : EIATTR_AT_ENTRY_FRAGMENTS
	.align		4
.L_33:
        /*0018*/ 	.byte	0x04, 0x4f
        /*001a*/ 	.short	(.L_35 - .L_34)


	//   ....[0]....
.L_34:
        /*001c*/ 	.word	0x00000006


	//----- nvinfo : EIATTR_RESERVED_SMEM_USED
	.align		4
.L_35:
        /*0020*/ 	.byte	0x01, 0x41
	.zero		2


	//----- nvinfo : EIATTR_SPARSE_MMA_MASK
	.align		4
        /*0024*/ 	.byte	0x03, 0x50
        /*0026*/ 	.short	0x0000


	//----- nvinfo : EIATTR_TCGEN05_1CTA_USED
	.align		4
        /*0028*/ 	.byte	0x01, 0x51
	.zero		2


	//----- nvinfo : EIATTR_MAXREG_COUNT
	.align		4
        /*002c*/ 	.byte	0x03, 0x1b
        /*002e*/ 	.short	0x00ff


	//----- nvinfo : EIATTR_NUM_BARRIERS
	.align		4
        /*0030*/ 	.byte	0x02, 0x4c
        /*0032*/ 	.byte	0x07
	.zero		1


	//----- nvinfo : EIATTR_EXTERNS
	.align		4
        /*0034*/ 	.byte	0x04, 0x0f
        /*0036*/ 	.short	(.L_37 - .L_36)


	//   ....[0]....
	.align		4
.L_36:
        /*0038*/ 	.word	index@(__assertfail)


	//----- nvinfo : EIATTR_MERCURY_ISA_VERSION
	.align		4
.L_37:
        /*003c*/ 	.byte	0x03, 0x5f
        /*003e*/ 	.short	0x0101


	//----- nvinfo : EIATTR_INT_WARP_WIDE_INSTR_OFFSETS
	.align		4
        /*0040*/ 	.byte	0x04, 0x31
        /*0042*/ 	.short	(.L_39 - .L_38)


	//   ....[0]....
.L_38:
        /*0044*/ 	.word	0x000044c0


	//   ....[1]....
        /*0048*/ 	.word	0x000044e0


	//   ....[2]....
        /*004c*/ 	.word	0x00004510


	//   ....[3]....
        /*0050*/ 	.word	0x000050f0


	//   ....[4]....
        /*0054*/ 	.word	0x00005170


	//   ....[5]....
        /*0058*/ 	.word	0x00005280


	//   ....[6]....
        /*005c*/ 	.word	0x00005390


	//----- nvinfo : EIATTR_COOP_GROUP_MASK_REGIDS
	.align		4
.L_39:
        /*0060*/ 	.byte	0x04, 0x29
        /*0062*/ 	.short	(.L_41 - .L_40)


	//   ....[0]....
.L_40:
        /*0064*/ 	.word	0xffffffff


	//   ....[1]....
        /*0068*/ 	.word	0xffffffff


	//   ....[2]....
        /*006c*/ 	.word	0xffffffff


	//   ....[3]....
        /*0070*/ 	.word	0xffffffff


	//   ....[4]....
        /*0074*/ 	.word	0xffffffff


	//   ....[5]....
        /*0078*/ 	.word	0xffffffff


	//   ....[6]....
        /*007c*/ 	.word	0xffffffff


	//   ....[7]....
        /*0080*/ 	.word	0xffffffff


	//   ....[8]....
        /*0084*/ 	.word	0xffffffff


	//   ....[9]....
        /*0088*/ 	.word	0xffffffff


	//   ....[10]....
        /*008c*/ 	.word	0xffffffff


	//   ....[11]....
        /*0090*/ 	.word	0xffffffff


	//   ....[12]....
        /*0094*/ 	.word	0xffffffff


	//   ....[13]....
        /*0098*/ 	.word	0xffffffff


	//----- nvinfo : EIATTR_COOP_GROUP_INSTR_OFFSETS
	.align		4
.L_41:
        /*009c*/ 	.byte	0x04, 0x28
        /*009e*/ 	.short	(.L_43 - .L_42)


	//   ....[0]....
.L_42:
        /*00a0*/ 	.word	0x00000080


	//   ....[1]....
        /*00a4*/ 	.word	0x000004f0


	//   ....[2]....
        /*00a8*/ 	.word	0x00000850


	//   ....[3]....
        /*00ac*/ 	.word	0x000009d0


	//   ....[4]....
        /*00b0*/ 	.word	0x00000ad0


	//   ....[5]....
        /*00b4*/ 	.word	0x00000c40


	//   ....[6]....
        /*00b8*/ 	.word	0x00000de0


	//   ....[7]....
        /*00bc*/ 	.word	0x00000f90


	//   ....[8]....
        /*00c0*/ 	.word	0x00002240


	//   ....[9]....
        /*00c4*/ 	.word	0x000037f0


	//   ....[10]....
        /*00c8*/ 	.word	0x00003a00


	//   ....[11]....
        /*00cc*/ 	.word	0x00003a30


	//   ....[12]....
        /*00d0*/ 	.word	0x000043a0


	//   ....[13]....
        /*00d4*/ 	.word	0x000045d0


	//----- nvinfo : EIATTR_VRC_CTA_INIT_COUNT
	.align		4
.L_43:
        /*00d8*/ 	.byte	0x02, 0x4a
        /*00da*/ 	.byte	0x80
	.zero		1


	//----- nvinfo : EIATTR_SYSCALL_OFFSETS
	.align		4
        /*00dc*/ 	.byte	0x04, 0x46
        /*00de*/ 	.short	(.L_45 - .L_44)


	//   ....[0]....
.L_44:
        /*00e0*/ 	.word	0x00006080


	//   ....[1]....
        /*00e4*/ 	.word	0x00006170


	//   ....[2]....
        /*00e8*/ 	.word	0x00006a10


	//   ....[3]....
        /*00ec*/ 	.word	0x000076e0


	//----- nvinfo : EIATTR_MBARRIER_INSTR_OFFSETS
	.align		4
.L_45:
        /*00f0*/ 	.byte	0x04, 0x39
        /*00f2*/ 	.short	(.L_47 - .L_46)


	//   ....[0]....
.L_46:
        /*00f4*/ 	.word	0x00000630
        /*00f8*/ 	.word	0x000000ff
        /*00fc*/ 	.word	0x00000000
        /*0100*/ 	.short	0x0100
        /*0102*/ 	.byte	0x04
	.zero		1


	//   ....[1]....
        /*0104*/ 	.word	0x00000640
        /*0108*/ 	.word	0x000000ff
        /*010c*/ 	.word	0x00000080
        /*0110*/ 	.short	0x0100
        /*0112*/ 	.byte	0x04
	.zero		1


	//   ....[2]....
        /*0114*/ 	.word	0x00000650
        /*0118*/ 	.word	0x000000ff
        /*011c*/ 	.word	0x00000008
        /*0120*/ 	.short	0x0100
        /*0122*/ 	.byte	0x04
	.zero		1


	//   ....[3]....
        /*0124*/ 	.word	0x00000660
        /*0128*/ 	.word	0x000000ff
        /*012c*/ 	.word	0x00000088
        /*0130*/ 	.short	0x0100
        /*0132*/ 	.byte	0x04
	.zero		1


	//   ....[4]....
        /*0134*/ 	.word	0x00000670
        /*0138*/ 	.word	0x000000ff
        /*013c*/ 	.word	0x00000010
        /*0140*/ 	.short	0x0100
        /*0142*/ 	.byte	0x04
	.zero		1


	//   ....[5]....
        /*0144*/ 	.word	0x00000680
        /*0148*/ 	.word	0x000000ff
        /*014c*/ 	.word	0x00000090
        /*0150*/ 	.short	0x0100
        /*0152*/ 	.byte	0x04
	.zero		1


	//   ....[6]....
        /*0154*/ 	.word	0x00000690
        /*0158*/ 	.word	0x000000ff
        /*015c*/ 	.word	0x00000018
        /*0160*/ 	.short	0x0100
        /*0162*/ 	.byte	0x04
	.zero		1


	//   ....[7]....
        /*0164*/ 	.word	0x000006a0
        /*0168*/ 	.word	0x000000ff
        /*016c*/ 	.word	0x00000098
        /*0170*/ 	.short	0x0100
        /*0172*/ 	.byte	0x04
	.zero		1


	//   ....[8]....
        /*0174*/ 	.word	0x000006b0
        /*0178*/ 	.word	0x000000ff
        /*017c*/ 	.word	0x00000020
        /*0180*/ 	.short	0x0100
        /*0182*/ 	.byte	0x04
	.zero		1


	//   ....[9]....
        /*0184*/ 	.word	0x000006c0
        /*0188*/ 	.word	0x000000ff
        /*018c*/ 	.word	0x000000a0
        /*0190*/ 	.short	0x0100
        /*0192*/ 	.byte	0x04
	.zero		1


	//   ....[10]....
        /*0194*/ 	.word	0x000006d0
        /*0198*/ 	.word	0x000000ff
        /*019c*/ 	.word	0x00000028
        /*01a0*/ 	.short	0x0100
        /*01a2*/ 	.byte	0x04
	.zero		1


	//   ....[11]....
        /*01a4*/ 	.word	0x000006e0
        /*01a8*/ 	.word	0x000000ff
        /*01ac*/ 	.word	0x000000a8
        /*01b0*/ 	.short	0x0100
        /*01b2*/ 	.byte	0x04
	.zero		1


	//   ....[12]....
        /*01b4*/ 	.word	0x000006f0
        /*01b8*/ 	.word	0x000000ff
        /*01bc*/ 	.word	0x00000030
        /*01c0*/ 	.short	0x0100
        /*01c2*/ 	.byte	0x04
	.zero		1


	//   ....[13]....
        /*01c4*/ 	.word	0x00000700
        /*01c8*/ 	.word	0x000000ff
        /*01cc*/ 	.word	0x000000b0
        /*01d0*/ 	.short	0x0100
        /*01d2*/ 	.byte	0x04
	.zero		1


	//   ....[14]....
        /*01d4*/ 	.word	0x00000710
        /*01d8*/ 	.word	0x000000ff
        /*01dc*/ 	.word	0x00000038
        /*01e0*/ 	.short	0x0100
        /*01e2*/ 	.byte	0x04
	.zero		1


	//   ....[15]....
        /*01e4*/ 	.word	0x00000720
        /*01e8*/ 	.word	0x000000ff
        /*01ec*/ 	.word	0x000000b8
        /*01f0*/ 	.short	0x0100
        /*01f2*/ 	.byte	0x04
	.zero		1


	//   ....[16]....
        /*01f4*/ 	.word	0x00000730
        /*01f8*/ 	.word	0x000000ff
        /*01fc*/ 	.word	0x00000040
        /*0200*/ 	.short	0x0100
        /*0202*/ 	.byte	0x04
	.zero		1


	//   ....[17]....
        /*0204*/ 	.word	0x00000740
        /*0208*/ 	.word	0x000000ff
        /*020c*/ 	.word	0x000000c0
        /*0210*/ 	.short	0x0100
        /*0212*/ 	.byte	0x04
	.zero		1


	//   ....[18]....
        /*0214*/ 	.word	0x00000750
        /*0218*/ 	.word	0x000000ff
        /*021c*/ 	.word	0x00000048
        /*0220*/ 	.short	0x0100
        /*0222*/ 	.byte	0x04
	.zero		1


	//   ....[19]....
        /*0224*/ 	.word	0x00000760
        /*0228*/ 	.word	0x000000ff
        /*022c*/ 	.word	0x000000c8
        /*0230*/ 	.short	0x0100
        /*0232*/ 	.byte	0x04
	.zero		1


	//   ....[20]....
        /*0234*/ 	.word	0x00000770
        /*0238*/ 	.word	0x000000ff
        /*023c*/ 	.word	0x00000050
        /*0240*/ 	.short	0x0100
        /*0242*/ 	.byte	0x04
	.zero		1


	//   ....[21]....
        /*0244*/ 	.word	0x00000780
        /*0248*/ 	.word	0x000000ff
        /*024c*/ 	.word	0x000000d0
        /*0250*/ 	.short	0x0100
        /*0252*/ 	.byte	0x04
	.zero		1


	//   ....[22]....
        /*0254*/ 	.word	0x00000790
        /*0258*/ 	.word	0x000000ff
        /*025c*/ 	.word	0x00000058
        /*0260*/ 	.short	0x0100
        /*0262*/ 	.byte	0x04
	.zero		1


	//   ....[23]....
        /*0264*/ 	.word	0x000007a0
        /*0268*/ 	.word	0x000000ff
        /*026c*/ 	.word	0x000000d8
        /*0270*/ 	.short	0x0100
        /*0272*/ 	.byte	0x04
	.zero		1


	//   ....[24]....
        /*0274*/ 	.word	0x000007b0
        /*0278*/ 	.word	0x000000ff
        /*027c*/ 	.word	0x00000060
        /*0280*/ 	.short	0x0100
        /*0282*/ 	.byte	0x04
	.zero		1


	//   ....[25]....
        /*0284*/ 	.word	0x000007c0
        /*0288*/ 	.word	0x000000ff
        /*028c*/ 	.word	0x000000e0
        /*0290*/ 	.short	0x0100
        /*0292*/ 	.byte	0x04
	.zero		1


	//   ....[26]....
        /*0294*/ 	.word	0x000007d0
        /*0298*/ 	.word	0x000000ff
        /*029c*/ 	.word	0x00000068
        /*02a0*/ 	.short	0x0100
        /*02a2*/ 	.byte	0x04
	.zero		1


	//   ....[27]....
        /*02a4*/ 	.word	0x000007e0
        /*02a8*/ 	.word	0x000000ff
        /*02ac*/ 	.word	0x000000e8
        /*02b0*/ 	.short	0x0100
        /*02b2*/ 	.byte	0x04
	.zero		1


	//   ....[28]....
        /*02b4*/ 	.word	0x000007f0
        /*02b8*/ 	.word	0x000000ff
        /*02bc*/ 	.word	0x00000070
        /*02c0*/ 	.short	0x0100
        /*02c2*/ 	.byte	0x04
	.zero		1


	//   ....[29]....
        /*02c4*/ 	.word	0x00000800
        /*02c8*/ 	.word	0x000000ff
        /*02cc*/ 	.word	0x000000f0
        /*02d0*/ 	.short	0x0100
        /*02d2*/ 	.byte	0x04
	.zero		1


	//   ....[30]....
        /*02d4*/ 	.word	0x00000810
        /*02d8*/ 	.word	0x000000ff
        /*02dc*/ 	.word	0x00000078
        /*02e0*/ 	.short	0x0100
        /*02e2*/ 	.byte	0x04
	.zero		1


	//   ....[31]....
        /*02e4*/ 	.word	0x00000820
        /*02e8*/ 	.word	0x000000ff
        /*02ec*/ 	.word	0x000000f8
        /*02f0*/ 	.short	0x0100
        /*02f2*/ 	.byte	0x04
	.zero		1


	//   ....[32]....
        /*02f4*/ 	.word	0x00000960
        /*02f8*/ 	.word	0x000000ff
        /*02fc*/ 	.word	0x00000100
        /*0300*/ 	.short	0x0100
        /*0302*/ 	.byte	0x04
	.zero		1


	//   ....[33]....
        /*0304*/ 	.word	0x00000970
        /*0308*/ 	.word	0x000000ff
        /*030c*/ 	.word	0x00000118
        /*0310*/ 	.short	0x0100
        /*0312*/ 	.byte	0x04
	.zero		1


	//   ....[34]....
        /*0314*/ 	.word	0x00000980
        /*0318*/ 	.word	0x000000ff
        /*031c*/ 	.word	0x00000108
        /*0320*/ 	.short	0x0100
        /*0322*/ 	.byte	0x04
	.zero		1


	//   ....[35]....
        /*0324*/ 	.word	0x00000990
        /*0328*/ 	.word	0x000000ff
        /*032c*/ 	.word	0x00000120
        /*0330*/ 	.short	0x0100
        /*0332*/ 	.byte	0x04
	.zero		1


	//   ....[36]....
        /*0334*/ 	.word	0x000009a0
        /*0338*/ 	.word	0x000000ff
        /*033c*/ 	.word	0x00000110
        /*0340*/ 	.short	0x0100
        /*0342*/ 	.byte	0x04
	.zero		1


	//   ....[37]....
        /*0344*/ 	.word	0x000009b0
        /*0348*/ 	.word	0x000000ff
        /*034c*/ 	.word	0x00000128
        /*0350*/ 	.short	0x0100
        /*0352*/ 	.byte	0x04
	.zero		1


	//   ....[38]....
        /*0354*/ 	.word	0x00000aa0
        /*0358*/ 	.word	0x000000ff
        /*035c*/ 	.word	0x00000130
        /*0360*/ 	.short	0x0100
        /*0362*/ 	.byte	0x06
	.zero		1


	//   ....[39]....
        /*0364*/ 	.word	0x00000ab0
        /*0368*/ 	.word	0x000000ff
        /*036c*/ 	.word	0x00000138
        /*0370*/ 	.short	0x0100
        /*0372*/ 	.byte	0x06
	.zero		1


	//   ....[40]....
        /*0374*/ 	.word	0x00000bf0
        /*0378*/ 	.word	0x000000ff
        /*037c*/ 	.word	0x00000140
        /*0380*/ 	.short	0x0100
        /*0382*/ 	.byte	0x06
	.zero		1


	//   ....[41]....
        /*0384*/ 	.word	0x00000c00
        /*0388*/ 	.word	0x000000ff
        /*038c*/ 	.word	0x00000150
        /*0390*/ 	.short	0x0100
        /*0392*/ 	.byte	0x06
	.zero		1


	//   ....[42]....
        /*0394*/ 	.word	0x00000c10
        /*0398*/ 	.word	0x000000ff
        /*039c*/ 	.word	0x00000148
        /*03a0*/ 	.short	0x0100
        /*03a2*/ 	.byte	0x06
	.zero		1


	//   ....[43]....
        /*03a4*/ 	.word	0x00000c20
        /*03a8*/ 	.word	0x000000ff
        /*03ac*/ 	.word	0x00000158
        /*03b0*/ 	.short	0x0100
        /*03b2*/ 	.byte	0x06
	.zero		1


	//   ....[44]....
        /*03b4*/ 	.word	0x00000d50
        /*03b8*/ 	.word	0x000000ff
        /*03bc*/ 	.word	0x00000160
        /*03c0*/ 	.short	0x0100
        /*03c2*/ 	.byte	0x04
	.zero		1


	//   ....[45]....
        /*03c4*/ 	.word	0x00000d60
        /*03c8*/ 	.word	0x000000ff
        /*03cc*/ 	.word	0x00000180
        /*03d0*/ 	.short	0x0100
        /*03d2*/ 	.byte	0x04
	.zero		1


	//   ....[46]....
        /*03d4*/ 	.word	0x00000d70
        /*03d8*/ 	.word	0x000000ff
        /*03dc*/ 	.word	0x00000168
        /*03e0*/ 	.short	0x0100
        /*03e2*/ 	.byte	0x04
	.zero		1


	//   ....[47]....
        /*03e4*/ 	.word	0x00000d80
        /*03e8*/ 	.word	0x000000ff
        /*03ec*/ 	.word	0x00000188
        /*03f0*/ 	.short	0x0100
        /*03f2*/ 	.byte	0x04
	.zero		1


	//   ....[48]....
        /*03f4*/ 	.word	0x00000d90
        /*03f8*/ 	.word	0x000000ff
        /*03fc*/ 	.word	0x00000170
        /*0400*/ 	.short	0x0100
        /*0402*/ 	.byte	0x04
	.zero		1


	//   ....[49]....
        /*0404*/ 	.word	0x00000da0
        /*0408*/ 	.word	0x000000ff
        /*040c*/ 	.word	0x00000190
        /*0410*/ 	.short	0x0100
        /*0412*/ 	.byte	0x04
	.zero		1


	//   ....[50]....
        /*0414*/ 	.word	0x00000db0
        /*0418*/ 	.word	0x000000ff
        /*041c*/ 	.word	0x00000178
        /*0420*/ 	.short	0x0100
        /*0422*/ 	.byte	0x04
	.zero		1


	//   ....[51]....
        /*0424*/ 	.word	0x00000dc0
        /*0428*/ 	.word	0x000000ff
        /*042c*/ 	.word	0x00000198
        /*0430*/ 	.short	0x0100
        /*0432*/ 	.byte	0x04
	.zero		1


	//   ....[52]....
        /*0434*/ 	.word	0x00000eb0
        /*0438*/ 	.word	0x000000ff
        /*043c*/ 	.word	0x000001a0
        /*0440*/ 	.short	0x0100
        /*0442*/ 	.byte	0x04
	.zero		1


	//   ....[53]....
        /*0444*/ 	.word	0x00000ec0
        /*0448*/ 	.word	0x000000ff
        /*044c*/ 	.word	0x000001b0
        /*0450*/ 	.short	0x0100
        /*0452*/ 	.byte	0x04
	.zero		1


	//   ....[54]....
        /*0454*/ 	.word	0x00000ed0
        /*0458*/ 	.word	0x000000ff
        /*045c*/ 	.word	0x000001a8
        /*0460*/ 	.short	0x0100
        /*0462*/ 	.byte	0x04
	.zero		1


	//   ....[55]....
        /*0464*/ 	.word	0x00000ee0
        /*0468*/ 	.word	0x000000ff
        /*046c*/ 	.word	0x000001b8
        /*0470*/ 	.short	0x0100
        /*0472*/ 	.byte	0x04
	.zero		1


	//   ....[56]....
        /*0474*/ 	.word	0x00001ae0
        /*0478*/ 	.word	0x00000000
        /*047c*/ 	.word	0x000001b0
        /*0480*/ 	.short	0x010a
        /*0482*/ 	.byte	0xff
	.zero		1


	//   ....[57]....
        /*0484*/ 	.word	0x00001b00
        /*0488*/ 	.word	0x00000000
        /*048c*/ 	.word	0x000001a0
        /*0490*/ 	.short	0x0101
        /*0492*/ 	.byte	0xff
	.zero		1


	//   ....[58]....
        /*0494*/ 	.word	0x00001bc0
        /*0498*/ 	.word	0x000000ff
        /*049c*/ 	.word	0x00000080
        /*04a0*/ 	.short	0x010a
        /*04a2*/ 	.byte	0x04
	.zero		1


	//   ....[59]....
        /*04a4*/ 	.word	0x00001c40
        /*04a8*/ 	.word	0x000000ff
        /*04ac*/ 	.word	0x00000080
        /*04b0*/ 	.short	0x010a
        /*04b2*/ 	.byte	0x21
	.zero		1


	//   ....[60]....
        /*04b4*/ 	.word	0x00001de0
        /*04b8*/ 	.word	0x000000ff
        /*04bc*/ 	.word	0x00000080
        /*04c0*/ 	.short	0x010a
        /*04c2*/ 	.byte	0x07
	.zero		1


	//   ....[61]....
        /*04c4*/ 	.word	0x00001f00
        /*04c8*/ 	.word	0x000000ff
        /*04cc*/ 	.word	0x00000138
        /*04d0*/ 	.short	0x0101
        /*04d2*/ 	.byte	0x0d
	.zero		1


	//   ....[62]....
        /*04d4*/ 	.word	0x00001f20
        /*04d8*/ 	.word	0x000000ff
        /*04dc*/ 	.word	0x00000080
        /*04e0*/ 	.short	0x010a
        /*04e2*/ 	.byte	0x04
	.zero		1


	//   ....[63]....
        /*04e4*/ 	.word	0x00001fa0
        /*04e8*/ 	.word	0x000000ff
        /*04ec*/ 	.word	0x00000080
        /*04f0*/ 	.short	0x010a
        /*04f2*/ 	.byte	0x11
	.zero		1


	//   ....[64]....
        /*04f4*/ 	.word	0x00002130
        /*04f8*/ 	.word	0x000000ff
        /*04fc*/ 	.word	0x00000080
        /*0500*/ 	.short	0x010a
        /*0502*/ 	.byte	0x06
	.zero		1


	//   ....[65]....
        /*0504*/ 	.word	0x00002270
        /*0508*/ 	.word	0x00000003
        /*050c*/ 	.word	0x00000140
        /*0510*/ 	.short	0x010a
        /*0512*/ 	.byte	0xff
	.zero		1


	//   ....[66]....
        /*0514*/ 	.word	0x000023c0
        /*0518*/ 	.word	0x00000000
        /*051c*/ 	.word	0x00000000
        /*0520*/ 	.short	0x0101
        /*0522*/ 	.byte	0xff
	.zero		1


	//   ....[67]....
        /*0524*/ 	.word	0x00002980
        /*0528*/ 	.word	0x000000ff
        /*052c*/ 	.word	0x00000000
        /*0530*/ 	.short	0x010a
        /*0532*/ 	.byte	0x04
	.zero		1


	//   ....[68]....
        /*0534*/ 	.word	0x00002a10
        /*0538*/ 	.word	0x000000ff
        /*053c*/ 	.word	0x00000000
        /*0540*/ 	.short	0x010a
        /*0542*/ 	.byte	0x05
	.zero		1


	//   ....[69]....
        /*0544*/ 	.word	0x00002aa0
        /*0548*/ 	.word	0x000000ff
        /*054c*/ 	.word	0x00000000
        /*0550*/ 	.short	0x010a
        /*0552*/ 	.byte	0x05
	.zero		1


	//   ....[70]....
        /*0554*/ 	.word	0x00002b30
        /*0558*/ 	.word	0x000000ff
        /*055c*/ 	.word	0x00000000
        /*0560*/ 	.short	0x010a
        /*0562*/ 	.byte	0x05
	.zero		1


	//   ....[71]....
        /*0564*/ 	.word	0x00002bc0
        /*0568*/ 	.word	0x000000ff
        /*056c*/ 	.word	0x00000000
        /*0570*/ 	.short	0x010a
        /*0572*/ 	.byte	0x05
	.zero		1


	//   ....[72]....
        /*0574*/ 	.word	0x00002c50
        /*0578*/ 	.word	0x000000ff
        /*057c*/ 	.word	0x00000000
        /*0580*/ 	.short	0x010a
        /*0582*/ 	.byte	0x05
	.zero		1


	//   ....[73]....
        /*0584*/ 	.word	0x00002ce0
        /*0588*/ 	.word	0x000000ff
        /*058c*/ 	.word	0x00000000
        /*0590*/ 	.short	0x010a
        /*0592*/ 	.byte	0x05
	.zero		1


	//   ....[74]....
        /*0594*/ 	.word	0x00002d70
        /*0598*/ 	.word	0x000000ff
        /*059c*/ 	.word	0x00000000
        /*05a0*/ 	.short	0x010a
        /*05a2*/ 	.byte	0x05
	.zero		1


	//   ....[75]....
        /*05a4*/ 	.word	0x00002e00
        /*05a8*/ 	.word	0x000000ff
        /*05ac*/ 	.word	0x00000000
        /*05b0*/ 	.short	0x010a
        /*05b2*/ 	.byte	0x05
	.zero		1


	//   ....[76]....
        /*05b4*/ 	.word	0x00002e90
        /*05b8*/ 	.word	0x000000ff
        /*05bc*/ 	.word	0x00000000
        /*05c0*/ 	.short	0x010a
        /*05c2*/ 	.byte	0x05
	.zero		1


	//   ....[77]....
        /*05c4*/ 	.word	0x00002f20
        /*05c8*/ 	.word	0x000000ff
        /*05cc*/ 	.word	0x00000000
        /*05d0*/ 	.short	0x010a
        /*05d2*/ 	.byte	0x05
	.zero		1


	//   ....[78]....
        /*05d4*/ 	.word	0x00002fb0
        /*05d8*/ 	.word	0x000000ff
        /*05dc*/ 	.word	0x00000000
        /*05e0*/ 	.short	0x010a
        /*05e2*/ 	.byte	0x05
	.zero		1


	//   ....[79]....
        /*05e4*/ 	.word	0x00003040
        /*05e8*/ 	.word	0x000000ff
        /*05ec*/ 	.word	0x00000000
        /*05f0*/ 	.short	0x010a
        /*05f2*/ 	.byte	0x05
	.zero		1


	//   ....[80]....
        /*05f4*/ 	.word	0x000030d0
        /*05f8*/ 	.word	0x000000ff
        /*05fc*/ 	.word	0x00000000
        /*0600*/ 	.short	0x010a
        /*0602*/ 	.byte	0x05
	.zero		1


	//   ....[81]....
        /*0604*/ 	.word	0x00003160
        /*0608*/ 	.word	0x000000ff
        /*060c*/ 	.word	0x00000000
        /*0610*/ 	.short	0x010a
        /*0612*/ 	.byte	0x05
	.zero		1


	//   ....[82]....
        /*0614*/ 	.word	0x00003200
        /*0618*/ 	.word	0x00000000
        /*061c*/ 	.word	0x00000000
        /*0620*/ 	.short	0x010a
        /*0622*/ 	.byte	0xff
	.zero		1


	//   ....[83]....
        /*0624*/ 	.word	0x00003340
        /*0628*/ 	.word	0x00000002
        /*062c*/ 	.word	0x000001a0
        /*0630*/ 	.short	0x010a
        /*0632*/ 	.byte	0xff
	.zero		1


	//   ....[84]....
        /*0634*/ 	.word	0x000033a0
        /*0638*/ 	.word	0x00000004
        /*063c*/ 	.word	0x00000000
        /*0640*/ 	.short	0x0101
        /*0642*/ 	.byte	0xff
	.zero		1


	//   ....[85]....
        /*0644*/ 	.word	0x000033c0
        /*0648*/ 	.word	0x000000ff
        /*064c*/ 	.word	0x00000150
        /*0650*/ 	.short	0x010a
        /*0652*/ 	.byte	0x04
	.zero		1


	//   ....[86]....
        /*0654*/ 	.word	0x000034e0
        /*0658*/ 	.word	0x00000002
        /*065c*/ 	.word	0x00000140
        /*0660*/ 	.short	0x010a
        /*0662*/ 	.byte	0xff
	.zero		1


	//   ....[87]....
        /*0664*/ 	.word	0x000035f0
        /*0668*/ 	.word	0x00000002
        /*066c*/ 	.word	0x00000000
        /*0670*/ 	.short	0x0101
        /*0672*/ 	.byte	0xff
	.zero		1


	//   ....[88]....
        /*0674*/ 	.word	0x00003680
        /*0678*/ 	.word	0x000000ff
        /*067c*/ 	.word	0x00000150
        /*0680*/ 	.short	0x0106
        /*0682*/ 	.byte	0x04
	.zero		1


	//   ....[89]....
        /*0684*/ 	.word	0x000036a0
        /*0688*/ 	.word	0x000000ff
        /*068c*/ 	.word	0x00000150
        /*0690*/ 	.short	0x010a
        /*0692*/ 	.byte	0x04
	.zero		1


	//   ....[90]....
        /*0694*/ 	.word	0x00003730
        /*0698*/ 	.word	0x000000ff
        /*069c*/ 	.word	0x00000150
        /*06a0*/ 	.short	0x0106
        /*06a2*/ 	.byte	0x07
	.zero		1


	//   ....[91]....
        /*06a4*/ 	.word	0x00003770
        /*06a8*/ 	.word	0x00000000
        /*06ac*/ 	.word	0x00000150
        /*06b0*/ 	.short	0x010a
        /*06b2*/ 	.byte	0xff
	.zero		1


	//   ....[92]....
        /*06b4*/ 	.word	0x00003c90
        /*06b8*/ 	.word	0x00000000
        /*06bc*/ 	.word	0x00000140
        /*06c0*/ 	.short	0x010a
        /*06c2*/ 	.byte	0xff
	.zero		1


	//   ....[93]....
        /*06c4*/ 	.word	0x00003da0
        /*06c8*/ 	.word	0x00000003
        /*06cc*/ 	.word	0x00000000
        /*06d0*/ 	.short	0x0101
        /*06d2*/ 	.byte	0xff
	.zero		1


	//   ....[94]....
        /*06d4*/ 	.word	0x00003db0
        /*06d8*/ 	.word	0x000000ff
        /*06dc*/ 	.word	0x00000000
        /*06e0*/ 	.short	0x010a
        /*06e2*/ 	.byte	0x04
	.zero		1


	//   ....[95]....
        /*06e4*/ 	.word	0x00003dd0
        /*06e8*/ 	.word	0x000000ff
        /*06ec*/ 	.word	0x00000180
        /*06f0*/ 	.short	0x010a
        /*06f2*/ 	.byte	0x16
	.zero		1


	//   ....[96]....
        /*06f4*/ 	.word	0x00003ea0
        /*06f8*/ 	.word	0x000000ff
        /*06fc*/ 	.word	0x00000000
        /*0700*/ 	.short	0x010a
        /*0702*/ 	.byte	0x05
	.zero		1


	//   ....[97]....
        /*0704*/ 	.word	0x00003fe0
        /*0708*/ 	.word	0x000000ff
        /*070c*/ 	.word	0x00000000
        /*0710*/ 	.short	0x010a
        /*0712*/ 	.byte	0x04
	.zero		1


	//   ....[98]....
        /*0714*/ 	.word	0x000041d0
        /*0718*/ 	.word	0x000000ff
        /*071c*/ 	.word	0x00000000
        /*0720*/ 	.short	0x010a
        /*0722*/ 	.byte	0x04
	.zero		1


	//   ....[99]....
        /*0724*/ 	.word	0x00004260
        /*0728*/ 	.word	0x000000ff
        /*072c*/ 	.word	0x00000000
        /*0730*/ 	.short	0x010a
        /*0732*/ 	.byte	0x05
	.zero		1


	//   ....[100]....
        /*0734*/ 	.word	0x000042f0
        /*0738*/ 	.word	0x000000ff
        /*073c*/ 	.word	0x00000000
        /*0740*/ 	.short	0x010a
        /*0742*/ 	.byte	0x05
	.zero		1


	//   ....[101]....
        /*0744*/ 	.word	0x00004380
        /*0748*/ 	.word	0x000000ff
        /*074c*/ 	.word	0x00000000
        /*0750*/ 	.short	0x010a
        /*0752*/ 	.byte	0x04
	.zero		1


	//   ....[102]....
        /*0754*/ 	.word	0x00004820
        /*0758*/ 	.word	0x0000000c
        /*075c*/ 	.word	0x00000140
        /*0760*/ 	.short	0x010a
        /*0762*/ 	.byte	0xff
	.zero		1


	//   ....[103]....
        /*0764*/ 	.word	0x00004990
        /*0768*/ 	.word	0x00000000
        /*076c*/ 	.word	0x00000000
        /*0770*/ 	.short	0x0101
        /*0772*/ 	.byte	0xff
	.zero		1


	//   ....[104]....
        /*0774*/ 	.word	0x00004e10
        /*0778*/ 	.word	0x000000ff
        /*077c*/ 	.word	0x00000138
        /*0780*/ 	.short	0x010a
        /*0782*/ 	.byte	0x18
	.zero		1


	//   ....[105]....
        /*0784*/ 	.word	0x00004fd0
        /*0788*/ 	.word	0x000000ff
        /*078c*/ 	.word	0x00000118
        /*0790*/ 	.short	0x010a
        /*0792*/ 	.byte	0x04
	.zero		1


	//   ....[106]....
        /*0794*/ 	.word	0x000051b0
        /*0798*/ 	.word	0x000000ff
        /*079c*/ 	.word	0x00000100
        /*07a0*/ 	.short	0x010b
        /*07a2*/ 	.byte	0x04
	.zero		1


	//   ....[107]....
        /*07a4*/ 	.word	0x000051c0
        /*07a8*/ 	.word	0x000000ff
        /*07ac*/ 	.word	0x00000000
        /*07b0*/ 	.short	0x0101
        /*07b2*/ 	.byte	0x14
	.zero		1


	//   ....[108]....
        /*07b4*/ 	.word	0x000051d0
        /*07b8*/ 	.word	0x000000ff
        /*07bc*/ 	.word	0x00000118
        /*07c0*/ 	.short	0x010a
        /*07c2*/ 	.byte	0x05
	.zero		1


	//   ....[109]....
        /*07c4*/ 	.word	0x000053d0
        /*07c8*/ 	.word	0x000000ff
        /*07cc*/ 	.word	0x00000100
        /*07d0*/ 	.short	0x010b
        /*07d2*/ 	.byte	0x05
	.zero		1


	//   ....[110]....
        /*07d4*/ 	.word	0x000053e0
        /*07d8*/ 	.word	0x000000ff
        /*07dc*/ 	.word	0x00000000
        /*07e0*/ 	.short	0x0101
        /*07e2*/ 	.byte	0x04
	.zero		1


	//   ....[111]....
        /*07e4*/ 	.word	0x00005480
        /*07e8*/ 	.word	0x000000ff
        /*07ec*/ 	.word	0x00000000
        /*07f0*/ 	.short	0x010a
        /*07f2*/ 	.byte	0x04
	.zero		1


	//   ....[112]....
        /*07f4*/ 	.word	0x00005510
        /*07f8*/ 	.word	0x000000ff
        /*07fc*/ 	.word	0x00000000
        /*0800*/ 	.short	0x010a
        /*0802*/ 	.byte	0x05
	.zero		1


	//   ....[113]....
        /*0804*/ 	.word	0x000055b0
        /*0808*/ 	.word	0x00000000
        /*080c*/ 	.word	0x00000000
        /*0810*/ 	.short	0x010a
        /*0812*/ 	.byte	0xff
	.zero		1


	//   ....[114]....
        /*0814*/ 	.word	0x00005910
        /*0818*/ 	.word	0x00000003
        /*081c*/ 	.word	0x00000140
        /*0820*/ 	.short	0x010a
        /*0822*/ 	.byte	0xff
	.zero		1


	//   ....[115]....
        /*0824*/ 	.word	0x00005a90
        /*0828*/ 	.word	0x00000000
        /*082c*/ 	.word	0x00000000
        /*0830*/ 	.short	0x0101
        /*0832*/ 	.byte	0xff
	.zero		1


	//   ....[116]....
        /*0834*/ 	.word	0x00006660
        /*0838*/ 	.word	0x00000000
        /*083c*/ 	.word	0x00000100
        /*0840*/ 	.short	0x010a
        /*0842*/ 	.byte	0xff
	.zero		1


	//   ....[117]....
        /*0844*/ 	.word	0x000066d0
        /*0848*/ 	.word	0x00000066
        /*084c*/ 	.word	0x00000160
        /*0850*/ 	.short	0x010a
        /*0852*/ 	.byte	0xff
	.zero		1


	//   ....[118]....
        /*0854*/ 	.word	0x000067c0
        /*0858*/ 	.word	0x00000000
        /*085c*/ 	.word	0x00000100
        /*0860*/ 	.short	0x010a
        /*0862*/ 	.byte	0xff
	.zero		1


	//   ....[119]....
        /*0864*/ 	.word	0x000068f0
        /*0868*/ 	.word	0x00000066
        /*086c*/ 	.word	0x00000160
        /*0870*/ 	.short	0x010a
        /*0872*/ 	.byte	0xff
	.zero		1


	//   ....[120]....
        /*0874*/ 	.word	0x00007420
        /*0878*/ 	.word	0x00000000
        /*087c*/ 	.word	0x00000000
        /*0880*/ 	.short	0x0101
        /*0882*/ 	.byte	0xff
	.zero		1


	//   ....[121]....
        /*0884*/ 	.word	0x00007430
        /*0888*/ 	.word	0x00000003
        /*088c*/ 	.word	0x00000100
        /*0890*/ 	.short	0x010a
        /*0892*/ 	.byte	0xff
	.zero		1


	//   ....[122]....
        /*0894*/ 	.word	0x00007500
        /*0898*/ 	.word	0x00000003
        /*089c*/ 	.word	0x00000100
        /*08a0*/ 	.short	0x010a
        /*08a2*/ 	.byte	0xff
	.zero		1


	//   ....[123]....
        /*08a4*/ 	.word	0x00007960
        /*08a8*/ 	.word	0x000000ff
        /*08ac*/ 	.word	0x00000000
        /*08b0*/ 	.short	0x0101
        /*08b2*/ 	.byte	0x05
	.zero		1


	//   ....[124]....
        /*08b4*/ 	.word	0x000081c0
        /*08b8*/ 	.word	0x00000002
        /*08bc*/ 	.word	0x00000000
        /*08c0*/ 	.short	0x0101
        /*08c2*/ 	.byte	0xff
	.zero		1


	//   ....[125]....
        /*08c4*/ 	.word	0x00008480
        /*08c8*/ 	.word	0x000000ff
        /*08cc*/ 	.word	0x00000000
        /*08d0*/ 	.short	0x0101
        /*08d2*/ 	.byte	0x04
	.zero		1


	//   ....[126]....
        /*08d4*/ 	.word	0x000084a0
        /*08d8*/ 	.word	0x00000000
        /*08dc*/ 	.word	0x000001b0
        /*08e0*/ 	.short	0x010a
        /*08e2*/ 	.byte	0xff
	.zero		1


	//   ....[127]....
        /*08e4*/ 	.word	0x00008500
        /*08e8*/ 	.word	0x00000000
        /*08ec*/ 	.word	0x00000080
        /*08f0*/ 	.short	0x010a
        /*08f2*/ 	.byte	0xff
	.zero		1


	//   ....[128]....
        /*08f4*/ 	.word	0x00008560
        /*08f8*/ 	.word	0x00000000
        /*08fc*/ 	.word	0x00000080
        /*0900*/ 	.short	0x010a
        /*0902*/ 	.byte	0xff
	.zero		1


	//   ....[129]....
        /*0904*/ 	.word	0x000085b0
        /*0908*/ 	.word	0x00000003
        /*090c*/ 	.word	0x00000140
        /*0910*/ 	.short	0x010a
        /*0912*/ 	.byte	0xff
	.zero		1


	//   ....[130]....
        /*0914*/ 	.word	0x00008610
        /*0918*/ 	.word	0x00000000
        /*091c*/ 	.word	0x00000000
        /*0920*/ 	.short	0x010a
        /*0922*/ 	.byte	0xff
	.zero		1


	//   ....[131]....
        /*0924*/ 	.word	0x00008670
        /*0928*/ 	.word	0x00000000
        /*092c*/ 	.word	0x00000000
        /*0930*/ 	.short	0x010a
        /*0932*/ 	.byte	0xff
	.zero		1


	//   ....[132]....
        /*0934*/ 	.word	0x000086d0
        /*0938*/ 	.word	0x00000000
        /*093c*/ 	.word	0x00000000
        /*0940*/ 	.short	0x010a
        /*0942*/ 	.byte	0xff
	.zero		1


	//   ....[133]....
        /*0944*/ 	.word	0x00008730
        /*0948*/ 	.word	0x00000000
        /*094c*/ 	.word	0x00000000
        /*0950*/ 	.short	0x010a
        /*0952*/ 	.byte	0xff
	.zero		1


	//   ....[134]....
        /*0954*/ 	.word	0x00008790
        /*0958*/ 	.word	0x00000000
        /*095c*/ 	.word	0x00000000
        /*0960*/ 	.short	0x010a
        /*0962*/ 	.byte	0xff
	.zero		1


	//   ....[135]....
        /*0964*/ 	.word	0x000087f0
        /*0968*/ 	.word	0x00000000
        /*096c*/ 	.word	0x00000000
        /*0970*/ 	.short	0x010a
        /*0972*/ 	.byte	0xff
	.zero		1


	//   ....[136]....
        /*0974*/ 	.word	0x00008850
        /*0978*/ 	.word	0x00000000
        /*097c*/ 	.word	0x00000000
        /*0980*/ 	.short	0x010a
        /*0982*/ 	.byte	0xff
	.zero		1


	//   ....[137]....
        /*0984*/ 	.word	0x000088b0
        /*0988*/ 	.word	0x00000000
        /*098c*/ 	.word	0x00000000
        /*0990*/ 	.short	0x010a
        /*0992*/ 	.byte	0xff
	.zero		1


	//   ....[138]....
        /*0994*/ 	.word	0x00008910
        /*0998*/ 	.word	0x00000000
        /*099c*/ 	.word	0x00000000
        /*09a0*/ 	.short	0x010a
        /*09a2*/ 	.byte	0xff
	.zero		1


	//   ....[139]....
        /*09a4*/ 	.word	0x00008970
        /*09a8*/ 	.word	0x00000000
        /*09ac*/ 	.word	0x00000000
        /*09b0*/ 	.short	0x010a
        /*09b2*/ 	.byte	0xff
	.zero		1


	//   ....[140]....
        /*09b4*/ 	.word	0x000089d0
        /*09b8*/ 	.word	0x00000000
        /*09bc*/ 	.word	0x00000000
        /*09c0*/ 	.short	0x010a
        /*09c2*/ 	.byte	0xff
	.zero		1


	//   ....[141]....
        /*09c4*/ 	.word	0x00008a30
        /*09c8*/ 	.word	0x00000000
        /*09cc*/ 	.word	0x00000000
        /*09d0*/ 	.short	0x010a
        /*09d2*/ 	.byte	0xff
	.zero		1


	//   ....[142]....
        /*09d4*/ 	.word	0x00008a90
        /*09d8*/ 	.word	0x00000000
        /*09dc*/ 	.word	0x00000000
        /*09e0*/ 	.short	0x010a
        /*09e2*/ 	.byte	0xff
	.zero		1


	//   ....[143]....
        /*09e4*/ 	.word	0x00008af0
        /*09e8*/ 	.word	0x00000000
        /*09ec*/ 	.word	0x00000000
        /*09f0*/ 	.short	0x010a
        /*09f2*/ 	.byte	0xff
	.zero		1


	//   ....[144]....
        /*09f4*/ 	.word	0x00008b50
        /*09f8*/ 	.word	0x00000000
        /*09fc*/ 	.word	0x00000000
        /*0a00*/ 	.short	0x010a
        /*0a02*/ 	.byte	0xff
	.zero		1


	//   ....[145]....
        /*0a04*/ 	.word	0x00008ba0
        /*0a08*/ 	.word	0x00000002
        /*0a0c*/ 	.word	0x000001a0
        /*0a10*/ 	.short	0x010a
        /*0a12*/ 	.byte	0xff
	.zero		1


	//   ....[146]....
        /*0a14*/ 	.word	0x00008c00
        /*0a18*/ 	.word	0x00000002
        /*0a1c*/ 	.word	0x00000150
        /*0a20*/ 	.short	0x010a
        /*0a22*/ 	.byte	0xff
	.zero		1


	//   ....[147]....
        /*0a24*/ 	.word	0x00008c50
        /*0a28*/ 	.word	0x00000002
        /*0a2c*/ 	.word	0x00000140
        /*0a30*/ 	.short	0x010a
        /*0a32*/ 	.byte	0xff
	.zero		1


	//   ....[148]....
        /*0a34*/ 	.word	0x00008cb0
        /*0a38*/ 	.word	0x00000000
        /*0a3c*/ 	.word	0x00000150
        /*0a40*/ 	.short	0x010a
        /*0a42*/ 	.byte	0xff
	.zero		1


	//   ....[149]....
        /*0a44*/ 	.word	0x00008d00
        /*0a48*/ 	.word	0x00000000
        /*0a4c*/ 	.word	0x00000140
        /*0a50*/ 	.short	0x010a
        /*0a52*/ 	.byte	0xff
	.zero		1


	//   ....[150]....
        /*0a54*/ 	.word	0x00008d60
        /*0a58*/ 	.word	0x00000003
        /*0a5c*/ 	.word	0x00000180
        /*0a60*/ 	.short	0x010a
        /*0a62*/ 	.byte	0xff
	.zero		1


	//   ....[151]....
        /*0a64*/ 	.word	0x00008dc0
        /*0a68*/ 	.word	0x00000000
        /*0a6c*/ 	.word	0x00000000
        /*0a70*/ 	.short	0x010a
        /*0a72*/ 	.byte	0xff
	.zero		1


	//   ....[152]....
        /*0a74*/ 	.word	0x00008e20
        /*0a78*/ 	.word	0x00000000
        /*0a7c*/ 	.word	0x00000000
        /*0a80*/ 	.short	0x010a
        /*0a82*/ 	.byte	0xff
	.zero		1


	//   ....[153]....
        /*0a84*/ 	.word	0x00008e80
        /*0a88*/ 	.word	0x00000000
        /*0a8c*/ 	.word	0x00000000
        /*0a90*/ 	.short	0x010a
        /*0a92*/ 	.byte	0xff
	.zero		1


	//   ....[154]....
        /*0a94*/ 	.word	0x00008ee0
        /*0a98*/ 	.word	0x00000000
        /*0a9c*/ 	.word	0x00000000
        /*0aa0*/ 	.short	0x010a
        /*0aa2*/ 	.byte	0xff
	.zero		1


	//   ....[155]....
        /*0aa4*/ 	.word	0x00008f40
        /*0aa8*/ 	.word	0x00000000
        /*0aac*/ 	.word	0x00000000
        /*0ab0*/ 	.short	0x010a
        /*0ab2*/ 	.byte	0xff
	.zero		1


	//   ....[156]....
        /*0ab4*/ 	.word	0x00008f90
        /*0ab8*/ 	.word	0x0000000c
        /*0abc*/ 	.word	0x00000140
        /*0ac0*/ 	.short	0x010a
        /*0ac2*/ 	.byte	0xff
	.zero		1


	//   ....[157]....
        /*0ac4*/ 	.word	0x00008ff0
        /*0ac8*/ 	.word	0x00000000
        /*0acc*/ 	.word	0x00000138
        /*0ad0*/ 	.short	0x010a
        /*0ad2*/ 	.byte	0xff
	.zero		1


	//   ....[158]....
        /*0ad4*/ 	.word	0x00009050
        /*0ad8*/ 	.word	0x00000000
        /*0adc*/ 	.word	0x00000118
        /*0ae0*/ 	.short	0x010a
        /*0ae2*/ 	.byte	0xff
	.zero		1


	//   ....[159]....
        /*0ae4*/ 	.word	0x000090b0
        /*0ae8*/ 	.word	0x00000009
        /*0aec*/ 	.word	0x00000118
        /*0af0*/ 	.short	0x010a
        /*0af2*/ 	.byte	0xff
	.zero		1


	//   ....[160]....
        /*0af4*/ 	.word	0x00009110
        /*0af8*/ 	.word	0x00000000
        /*0afc*/ 	.word	0x00000000
        /*0b00*/ 	.short	0x010a
        /*0b02*/ 	.byte	0xff
	.zero		1


	//   ....[161]....
        /*0b04*/ 	.word	0x00009170
        /*0b08*/ 	.word	0x00000000
        /*0b0c*/ 	.word	0x00000000
        /*0b10*/ 	.short	0x010a
        /*0b12*/ 	.byte	0xff
	.zero		1


	//   ....[162]....
        /*0b14*/ 	.word	0x000091c0
        /*0b18*/ 	.word	0x00000003
        /*0b1c*/ 	.word	0x00000140
        /*0b20*/ 	.short	0x010a
        /*0b22*/ 	.byte	0xff
	.zero		1


	//   ....[163]....
        /*0b24*/ 	.word	0x00009210
        /*0b28*/ 	.word	0x00000000
        /*0b2c*/ 	.word	0x00000100
        /*0b30*/ 	.short	0x010a
        /*0b32*/ 	.byte	0xff
	.zero		1


	//   ....[164]....
        /*0b34*/ 	.word	0x00009260
        /*0b38*/ 	.word	0x00000066
        /*0b3c*/ 	.word	0x00000160
        /*0b40*/ 	.short	0x010a
        /*0b42*/ 	.byte	0xff
	.zero		1


	//   ....[165]....
        /*0b44*/ 	.word	0x000092b0
        /*0b48*/ 	.word	0x00000003
        /*0b4c*/ 	.word	0x00000100
        /*0b50*/ 	.short	0x010a
        /*0b52*/ 	.byte	0xff
	.zero		1


	//----- nvinfo : EIATTR_NUM_MBARRIERS
	.align		4
.L_47:
        /*0b54*/ 	.byte	0x03, 0x38
        /*0b56*/ 	.short	0x0038


	//----- nvinfo : EIATTR_EXIT_INSTR_OFFSETS
	.align		4
        /*0b58*/ 	.byte	0x04, 0x1c
        /*0b5a*/ 	.short	(.L_49 - .L_48)


	//   ....[0]....
.L_48:
        /*0b5c*/ 	.word	0x00003230


	//   ....[1]....
        /*0b60*/ 	.word	0x00003740


	//   ....[2]....
        /*0b64*/ 	.word	0x000037a0


	//   ....[3]....
        /*0b68*/ 	.word	0x000045e0


	//   ....[4]....
        /*0b6c*/ 	.word	0x000055e0


	//   ....[5]....
        /*0b70*/ 	.word	0x00005620


	//   ....[6]....
        /*0b74*/ 	.word	0x00008360


	//   ....[7]....
        /*0b78*/ 	.word	0x000083e0


	//   ....[8]....
        /*0b7c*/ 	.word	0x00008410


	//   ....[9]....
        /*0b80*/ 	.word	0x00008490


	//----- nvinfo : EIATTR_MAX_THREADS
	.align		4
.L_49:
        /*0b84*/ 	.byte	0x04, 0x05
        /*0b86*/ 	.short	(.L_51 - .L_50)
.L_50:
        /*0b88*/ 	.word	0x00000100
        /*0b8c*/ 	.word	0x00000001
        /*0b90*/ 	.word	0x00000001


	//----- nvinfo : EIATTR_CRS_STACK_SIZE
	.align		4
.L_51:
        /*0b94*/ 	.byte	0x04, 0x1e
        /*0b96*/ 	.short	(.L_53 - .L_52)
.L_52:
        /*0b98*/ 	.word	0x00000000


	//----- nvinfo : EIATTR_CBANK_PARAM_SIZE
	.align		4
.L_53:
        /*0b9c*/ 	.byte	0x03, 0x19
        /*0b9e*/ 	.short	0x0800


	//----- nvinfo : EIATTR_PARAM_CBANK
	.align		4
        /*0ba0*/ 	.byte	0x04, 0x0a
        /*0ba2*/ 	.short	(.L_55 - .L_54)
	.align		4
.L_54:
        /*0ba4*/ 	.word	index@(.nv.constant0._ZN7cutlass13device_kernelINS_4gemm6kernel13GemmUniversalIN4cute5tupleIJiiiiEEENS1_10collective13CollectiveMmaINS1_35MainloopSm100TmaUmmaWarpSpecializedILi16ELi2ELi4ENS5_IJNS4_1CILi1EEENSA_ILi4EEESB_EEEEENS5_IJNSA_ILi128EEENSA_ILi64EEENSA_ILi32EEEEEENS_6half_tENS5_IJlSB_lEEESJ_SK_NS4_8TiledMMAINS4_8MMA_AtomIJNS4_20SM100_MMA_F16BF16_SSISJ_SJ_fLi128ELi64ELNS4_4UMMA5MajorE0ELSP_0ELNSO_7ScaleInE0ELSQ_0EEEEEENS4_6LayoutINS5_IJSB_SB_SB_EEENS5_IJNSA_ILi0EEESV_SV_EEEEENS5_IJNS4_10UnderscoreESY_SY_EEEEENS4_23SM90_TMA_LOAD_MULTICASTENS4_14ComposedLayoutINS4_7SwizzleILi2ELi4ELi3EEENS4_18smem_ptr_flag_bitsILi16EEENST_INS5_IJNSA_ILi8EEESH_EEENS5_IJSH_SB_EEEEEEEvNS4_8identityENS4_13SM90_TMA_LOADES1B_vS1C_EENS_8epilogue10collective18CollectiveEpilogueINS1F_23Sm100TmaWarpSpecializedILi3ELi2ELi32ELb1ELb0EEEJSI_NS5_IJNST_ISF_SB_EENST_ISH_SB_EEEEESJ_SK_SJ_SK_NS1F_6fusion15FusionCallbacksIS1J_NS1N_17LinearCombinationISJ_fSJ_fLNS_15FloatRoundStyleE2EEESI_S1M_JEEENS4_5SM1004TMEM4LOAD26SM100_TMEM_LOAD_32dp32b32xES1D_S1B_NS4_39AutoVectorizingCopyWithAssumedAlignmentILi128EEENS4_14SM90_TMA_STOREES1B_S1Y_S1Y_EEEvvEEEEvNT_6ParamsE)
        /*0ba8*/ 	.short	0x0380
        /*0baa*/ 	.short	0x0800


	//----- nvinfo : EIATTR_SW_WAR
	.align		4
.L_55:
        /*0bac*/ 	.byte	0x04, 0x36
        /*0bae*/ 	.short	(.L_57 - .L_56)
.L_56:
        /*0bb0*/ 	.word	0x00000008
.L_57:


//--------------------- .nv.callgraph             --------------------------
	.section	.nv.callgraph,"",@"SHT_CUDA_CALLGRAPH"
	.align	4
	.sectionentsize	8
	.align		4
        /*0000*/ 	.word	0x00000000
	.align		4
        /*0004*/ 	.word	0xffffffff
	.align		4
        /*0008*/ 	.word	index@(_ZN7cutlass13device_kernelINS_4gemm6kernel13GemmUniversalIN4cute5tupleIJiiiiEEENS1_10collective13CollectiveMmaINS1_35MainloopSm100TmaUmmaWarpSpecializedILi16ELi2ELi4ENS5_IJNS4_1CILi1EEENSA_ILi4EEESB_EEEEENS5_IJNSA_ILi128EEENSA_ILi64EEENSA_ILi32EEEEEENS_6half_tENS5_IJlSB_lEEESJ_SK_NS4_8TiledMMAINS4_8MMA_AtomIJNS4_20SM100_MMA_F16BF16_SSISJ_SJ_fLi128ELi64ELNS4_4UMMA5MajorE0ELSP_0ELNSO_7ScaleInE0ELSQ_0EEEEEENS4_6LayoutINS5_IJSB_SB_SB_EEENS5_IJNSA_ILi0EEESV_SV_EEEEENS5_IJNS4_10UnderscoreESY_SY_EEEEENS4_23SM90_TMA_LOAD_MULTICASTENS4_14ComposedLayoutINS4_7SwizzleILi2ELi4ELi3EEENS4_18smem_ptr_flag_bitsILi16EEENST_INS5_IJNSA_ILi8EEESH_EEENS5_IJSH_SB_EEEEEEEvNS4_8identityENS4_13SM90_TMA_LOADES1B_vS1C_EENS_8epilogue10collective18CollectiveEpilogueINS1F_23Sm100TmaWarpSpecializedILi3ELi2ELi32ELb1ELb0EEEJSI_NS5_IJNST_ISF_SB_EENST_ISH_SB_EEEEESJ_SK_SJ_SK_NS1F_6fusion15FusionCallbacksIS1J_NS1N_17LinearCombinationISJ_fSJ_fLNS_15FloatRoundStyleE2EEESI_S1M_JEEENS4_5SM1004TMEM4LOAD26SM100_TMEM_LOAD_32dp32b32xES1D_S1B_NS4_39AutoVectorizingCopyWithAssumedAlignmentILi128EEENS4_14SM90_TMA_STOREES1B_S1Y_S1Y_EEEvvEEEEvNT_6ParamsE)
	.align		4
        /*000c*/ 	.word	index@(__assertfail)
	.align		4
        /*0010*/ 	.word	0x00000000
	.align		4
        /*0014*/ 	.word	0xfffffffe
	.align		4
        /*0018*/ 	.word	0x00000000
	.align		4
        /*001c*/ 	.word	0xfffffffd
	.align		4
        /*0020*/ 	.word	0x00000000
	.align		4
        /*0024*/ 	.word	0xfffffffc


//--------------------- .nv.constant4             --------------------------
	.section	.nv.constant4,"a",@progbits
	.align	8
	.align		8
.nv.constant4:
        /*0000*/ 	.dword	__assertfail
	.align		8
        /*0008*/ 	.dword	__unnamed_1
	.align		8
        /*0010*/ 	.dword	__unnamed_2
	.align		8
        /*0018*/ 	.dword	_ZN40_INTERNAL_89af0f98_4_k_cu_995327a0_178864cuda3std3__45__cpo5beginE
	.align		8
        /*0020*/ 	.dword	_ZN40_INTERNAL_89af0f98_4_k_cu_995327a0_178864cuda3std3__45__cpo3endE
	.align		8
        /*0028*/ 	.dword	_ZN40_INTERNAL_89af0f98_4_k_cu_995327a0_178864cuda3std3__45__cpo6cbeginE
	.align		8
        /*0030*/ 	.dword	_ZN40_INTERNAL_89af0f98_4_k_cu_995327a0_178864cuda3std3__45__cpo4cendE
	.align		8
        /*0038*/ 	.dword	_ZN40_INTERNAL_89af0f98_4_k_cu_995327a0_178864cuda3std3__442_GLOBAL__N__89af0f98_4_k_cu_995327a0_178866ignoreE
	.align		8
        /*0040*/ 	.dword	_ZN40_INTERNAL_89af0f98_4_k_cu_995327a0_178864cuda3std3__419piecewise_constructE
	.align		8
        /*0048*/ 	.dword	_ZN40_INTERNAL_89af0f98_4_k_cu_995327a0_178864cuda3std3__48in_placeE
	.align		8
        /*0050*/ 	.dword	_ZN40_INTERNAL_89af0f98_4_k_cu_995327a0_178864cuda3std6ranges3__45__cpo4swapE
	.align		8
        /*0058*/ 	.dword	_ZN40_INTERNAL_89af0f98_4_k_cu_995327a0_178864cuda3std6ranges3__45__cpo9iter_moveE
	.align		8
        /*0060*/ 	.dword	_ZN40_INTERNAL_89af0f98_4_k_cu_995327a0_178864cute7productE
	.align		8
        /*0068*/ 	.dword	_ZN40_INTERNAL_89af0f98_4_k_cu_995327a0_178864cute1_E
	.align		8
        /*0070*/ 	.dword	$str$25
	.align		8
        /*0078*/ 	.dword	$str$26
	.align		8
        /*0080*/ 	.dword	$str$27
	.align		8
        /*0088*/ 	.dword	$str$28


//--------------------- .text._ZN7cutlass13device_kernelINS_4gemm6kernel13GemmUniversalIN4cute5tupleIJiiiiEEENS1_10collective13CollectiveMmaINS1_35MainloopSm100TmaUmmaWarpSpecializedILi16ELi2ELi4ENS5_IJNS4_1CILi1EEENSA_ILi4EEESB_EEEEENS5_IJNSA_ILi128EEENSA_ILi64EEENSA_ILi32EEEEEENS_6half_tENS5_IJlSB_lEEESJ_SK_NS4_8TiledMMAINS4_8MMA_AtomIJNS4_20SM100_MMA_F16BF16_SSISJ_SJ_fLi128ELi64ELNS4_4UMMA5MajorE0ELSP_0ELNSO_7ScaleInE0ELSQ_0EEEEEENS4_6LayoutINS5_IJSB_SB_SB_EEENS5_IJNSA_ILi0EEESV_SV_EEEEENS5_IJNS4_10UnderscoreESY_SY_EEEEENS4_23SM90_TMA_LOAD_MULTICASTENS4_14ComposedLayoutINS4_7SwizzleILi2ELi4ELi3EEENS4_18smem_ptr_flag_bitsILi16EEENST_INS5_IJNSA_ILi8EEESH_EEENS5_IJSH_SB_EEEEEEEvNS4_8identityENS4_13SM90_TMA_LOADES1B_vS1C_EENS_8epilogue10collective18CollectiveEpilogueINS1F_23Sm100TmaWarpSpecializedILi3ELi2ELi32ELb1ELb0EEEJSI_NS5_IJNST_ISF_SB_EENST_ISH_SB_EEEEESJ_SK_SJ_SK_NS1F_6fusion15FusionCallbacksIS1J_NS1N_17LinearCombinationISJ_fSJ_fLNS_15FloatRoundStyleE2EEESI_S1M_JEEENS4_5SM1004TMEM4LOAD26SM100_TMEM_LOAD_32dp32b32xES1D_S1B_NS4_39AutoVectorizingCopyWithAssumedAlignmentILi128EEENS4_14SM90_TMA_STOREES1B_S1Y_S1Y_EEEvvEEEEvNT_6ParamsE --------------------------
	.section	.text._ZN7cutlass13device_kernelINS_4gemm6kernel13GemmUniversalIN4cute5tupleIJiiiiEEENS1_10collective13CollectiveMmaINS1_35MainloopSm100TmaUmmaWarpSpecializedILi16ELi2ELi4ENS5_IJNS4_1CILi1EEENSA_ILi4EEESB_EEEEENS5_IJNSA_ILi128EEENSA_ILi64EEENSA_ILi32EEEEEENS_6half_tENS5_IJlSB_lEEESJ_SK_NS4_8TiledMMAINS4_8MMA_AtomIJNS4_20SM100_MMA_F16BF16_SSISJ_SJ_fLi128ELi64ELNS4_4UMMA5MajorE0ELSP_0ELNSO_7ScaleInE0ELSQ_0EEEEEENS4_6LayoutINS5_IJSB_SB_SB_EEENS5_IJNSA_ILi0EEESV_SV_EEEEENS5_IJNS4_10UnderscoreESY_SY_EEEEENS4_23SM90_TMA_LOAD_MULTICASTENS4_14ComposedLayoutINS4_7SwizzleILi2ELi4ELi3EEENS4_18smem_ptr_flag_bitsILi16EEENST_INS5_IJNSA_ILi8EEESH_EEENS5_IJSH_SB_EEEEEEEvNS4_8identityENS4_13SM90_TMA_LOADES1B_vS1C_EENS_8epilogue10collective18CollectiveEpilogueINS1F_23Sm100TmaWarpSpecializedILi3ELi2ELi32ELb1ELb0EEEJSI_NS5_IJNST_ISF_SB_EENST_ISH_SB_EEEEESJ_SK_SJ_SK_NS1F_6fusion15FusionCallbacksIS1J_NS1N_17LinearCombinationISJ_fSJ_fLNS_15FloatRoundStyleE2EEESI_S1M_JEEENS4_5SM1004TMEM4LOAD26SM100_TMEM_LOAD_32dp32b32xES1D_S1B_NS4_39AutoVectorizingCopyWithAssumedAlignmentILi128EEENS4_14SM90_TMA_STOREES1B_S1Y_S1Y_EEEvvEEEEvNT_6ParamsE,"ax",@progbits
	.align	128
.text._ZN7cutlass13device_kernelINS_4gemm6kernel13GemmUniversalIN4cute5tupleIJiiiiEEENS1_10collective13CollectiveMmaINS1_35MainloopSm100TmaUmmaWarpSpecializedILi16ELi2ELi4ENS5_IJNS4_1CILi1EEENSA_ILi4EEESB_EEEEENS5_IJNSA_ILi128EEENSA_ILi64EEENSA_ILi32EEEEEENS_6half_tENS5_IJlSB_lEEESJ_SK_NS4_8TiledMMAINS4_8MMA_AtomIJNS4_20SM100_MMA_F16BF16_SSISJ_SJ_fLi128ELi64ELNS4_4UMMA5MajorE0ELSP_0ELNSO_7ScaleInE0ELSQ_0EEEEEENS4_6LayoutINS5_IJSB_SB_SB_EEENS5_IJNSA_ILi0EEESV_SV_EEEEENS5_IJNS4_10UnderscoreESY_SY_EEEEENS4_23SM90_TMA_LOAD_MULTICASTENS4_14ComposedLayoutINS4_7SwizzleILi2ELi4ELi3EEENS4_18smem_ptr_flag_bitsILi16EEENST_INS5_IJNSA_ILi8EEESH_EEENS5_IJSH_SB_EEEEEEEvNS4_8identityENS4_13SM90_TMA_LOADES1B_vS1C_EENS_8epilogue10collective18CollectiveEpilogueINS1F_23Sm100TmaWarpSpecializedILi3ELi2ELi32ELb1ELb0EEEJSI_NS5_IJNST_ISF_SB_EENST_ISH_SB_EEEEESJ_SK_SJ_SK_NS1F_6fusion15FusionCallbacksIS1J_NS1N_17LinearCombinationISJ_fSJ_fLNS_15FloatRoundStyleE2EEESI_S1M_JEEENS4_5SM1004TMEM4LOAD26SM100_TMEM_LOAD_32dp32b32xES1D_S1B_NS4_39AutoVectorizingCopyWithAssumedAlignmentILi128EEENS4_14SM90_TMA_STOREES1B_S1Y_S1Y_EEEvvEEEEvNT_6ParamsE:
        .type           _ZN7cutlass13device_kernelINS_4gemm6kernel13GemmUniversalIN4cute5tupleIJiiiiEEENS1_10collective13CollectiveMmaINS1_35MainloopSm100TmaUmmaWarpSpecializedILi16ELi2ELi4ENS5_IJNS4_1CILi1EEENSA_ILi4EEESB_EEEEENS5_IJNSA_ILi128EEENSA_ILi64EEENSA_ILi32EEEEEENS_6half_tENS5_IJlSB_lEEESJ_SK_NS4_8TiledMMAINS4_8MMA_AtomIJNS4_20SM100_MMA_F16BF16_SSISJ_SJ_fLi128ELi64ELNS4_4UMMA5MajorE0ELSP_0ELNSO_7ScaleInE0ELSQ_0EEEEEENS4_6LayoutINS5_IJSB_SB_SB_EEENS5_IJNSA_ILi0EEESV_SV_EEEEENS5_IJNS4_10UnderscoreESY_SY_EEEEENS4_23SM90_TMA_LOAD_MULTICASTENS4_14ComposedLayoutINS4_7SwizzleILi2ELi4ELi3EEENS4_18smem_ptr_flag_bitsILi16EEENST_INS5_IJNSA_ILi8EEESH_EEENS5_IJSH_SB_EEEEEEEvNS4_8identityENS4_13SM90_TMA_LOADES1B_vS1C_EENS_8epilogue10collective18CollectiveEpilogueINS1F_23Sm100TmaWarpSpecializedILi3ELi2ELi32ELb1ELb0EEEJSI_NS5_IJNST_ISF_SB_EENST_ISH_SB_EEEEESJ_SK_SJ_SK_NS1F_6fusion15FusionCallbacksIS1J_NS1N_17LinearCombinationISJ_fSJ_fLNS_15FloatRoundStyleE2EEESI_S1M_JEEENS4_5SM1004TMEM4LOAD26SM100_TMEM_LOAD_32dp32b32xES1D_S1B_NS4_39AutoVectorizingCopyWithAssumedAlignmentILi128EEENS4_14SM90_TMA_STOREES1B_S1Y_S1Y_EEEvvEEEEvNT_6ParamsE,@function
        .size           _ZN7cutlass13device_kernelINS_4gemm6kernel13GemmUniversalIN4cute5tupleIJiiiiEEENS1_10collective13CollectiveMmaINS1_35MainloopSm100TmaUmmaWarpSpecializedILi16ELi2ELi4ENS5_IJNS4_1CILi1EEENSA_ILi4EEESB_EEEEENS5_IJNSA_ILi128EEENSA_ILi64EEENSA_ILi32EEEEEENS_6half_tENS5_IJlSB_lEEESJ_SK_NS4_8TiledMMAINS4_8MMA_AtomIJNS4_20SM100_MMA_F16BF16_SSISJ_SJ_fLi128ELi64ELNS4_4UMMA5MajorE0ELSP_0ELNSO_7ScaleInE0ELSQ_0EEEEEENS4_6LayoutINS5_IJSB_SB_SB_EEENS5_IJNSA_ILi0EEESV_SV_EEEEENS5_IJNS4_10UnderscoreESY_SY_EEEEENS4_23SM90_TMA_LOAD_MULTICASTENS4_14ComposedLayoutINS4_7SwizzleILi2ELi4ELi3EEENS4_18smem_ptr_flag_bitsILi16EEENST_INS5_IJNSA_ILi8EEESH_EEENS5_IJSH_SB_EEEEEEEvNS4_8identityENS4_13SM90_TMA_LOADES1B_vS1C_EENS_8epilogue10collective18CollectiveEpilogueINS1F_23Sm100TmaWarpSpecializedILi3ELi2ELi32ELb1ELb0EEEJSI_NS5_IJNST_ISF_SB_EENST_ISH_SB_EEEEESJ_SK_SJ_SK_NS1F_6fusion15FusionCallbacksIS1J_NS1N_17LinearCombinationISJ_fSJ_fLNS_15FloatRoundStyleE2EEESI_S1M_JEEENS4_5SM1004TMEM4LOAD26SM100_TMEM_LOAD_32dp32b32xES1D_S1B_NS4_39AutoVectorizingCopyWithAssumedAlignmentILi128EEENS4_14SM90_TMA_STOREES1B_S1Y_S1Y_EEEvvEEEEvNT_6ParamsE,(.L_x_198 - _ZN7cutlass13device_kernelINS_4gemm6kernel13GemmUniversalIN4cute5tupleIJiiiiEEENS1_10collective13CollectiveMmaINS1_35MainloopSm100TmaUmmaWarpSpecializedILi16ELi2ELi4ENS5_IJNS4_1CILi1EEENSA_ILi4EEESB_EEEEENS5_IJNSA_ILi128EEENSA_ILi64EEENSA_ILi32EEEEEENS_6half_tENS5_IJlSB_lEEESJ_SK_NS4_8TiledMMAINS4_8MMA_AtomIJNS4_20SM100_MMA_F16BF16_SSISJ_SJ_fLi128ELi64ELNS4_4UMMA5MajorE0ELSP_0ELNSO_7ScaleInE0ELSQ_0EEEEEENS4_6LayoutINS5_IJSB_SB_SB_EEENS5_IJNSA_ILi0EEESV_SV_EEEEENS5_IJNS4_10UnderscoreESY_SY_EEEEENS4_23SM90_TMA_LOAD_MULTICASTENS4_14ComposedLayoutINS4_7SwizzleILi2ELi4ELi3EEENS4_18smem_ptr_flag_bitsILi16EEENST_INS5_IJNSA_ILi8EEESH_EEENS5_IJSH_SB_EEEEEEEvNS4_8identityENS4_13SM90_TMA_LOADES1B_vS1C_EENS_8epilogue10collective18CollectiveEpilogueINS1F_23Sm100TmaWarpSpecializedILi3ELi2ELi32ELb1ELb0EEEJSI_NS5_IJNST_ISF_SB_EENST_ISH_SB_EEEEESJ_SK_SJ_SK_NS1F_6fusion15FusionCallbacksIS1J_NS1N_17LinearCombinationISJ_fSJ_fLNS_15FloatRoundStyleE2EEESI_S1M_JEEENS4_5SM1004TMEM4LOAD26SM100_TMEM_LOAD_32dp32b32xES1D_S1B_NS4_39AutoVectorizingCopyWithAssumedAlignmentILi128EEENS4_14SM90_TMA_STOREES1B_S1Y_S1Y_EEEvvEEEEvNT_6ParamsE)
        .other          _ZN7cutlass13device_kernelINS_4gemm6kernel13GemmUniversalIN4cute5tupleIJiiiiEEENS1_10collective13CollectiveMmaINS1_35MainloopSm100TmaUmmaWarpSpecializedILi16ELi2ELi4ENS5_IJNS4_1CILi1EEENSA_ILi4EEESB_EEEEENS5_IJNSA_ILi128EEENSA_ILi64EEENSA_ILi32EEEEEENS_6half_tENS5_IJlSB_lEEESJ_SK_NS4_8TiledMMAINS4_8MMA_AtomIJNS4_20SM100_MMA_F16BF16_SSISJ_SJ_fLi128ELi64ELNS4_4UMMA5MajorE0ELSP_0ELNSO_7ScaleInE0ELSQ_0EEEEEENS4_6LayoutINS5_IJSB_SB_SB_EEENS5_IJNSA_ILi0EEESV_SV_EEEEENS5_IJNS4_10UnderscoreESY_SY_EEEEENS4_23SM90_TMA_LOAD_MULTICASTENS4_14ComposedLayoutINS4_7SwizzleILi2ELi4ELi3EEENS4_18smem_ptr_flag_bitsILi16EEENST_INS5_IJNSA_ILi8EEESH_EEENS5_IJSH_SB_EEEEEEEvNS4_8identityENS4_13SM90_TMA_LOADES1B_vS1C_EENS_8epilogue10collective18CollectiveEpilogueINS1F_23Sm100TmaWarpSpecializedILi3ELi2ELi32ELb1ELb0EEEJSI_NS5_IJNST_ISF_SB_EENST_ISH_SB_EEEEESJ_SK_SJ_SK_NS1F_6fusion15FusionCallbacksIS1J_NS1N_17LinearCombinationISJ_fSJ_fLNS_15FloatRoundStyleE2EEESI_S1M_JEEENS4_5SM1004TMEM4LOAD26SM100_TMEM_LOAD_32dp32b32xES1D_S1B_NS4_39AutoVectorizingCopyWithAssumedAlignmentILi128EEENS4_14SM90_TMA_STOREES1B_S1Y_S1Y_EEEvvEEEEvNT_6ParamsE,@"STO_CUDA_ENTRY STV_DEFAULT"
_ZN7cutlass13device_kernelINS_4gemm6kernel13GemmUniversalIN4cute5tupleIJiiiiEEENS1_10collective13CollectiveMmaINS1_35MainloopSm100TmaUmmaWarpSpecializedILi16ELi2ELi4ENS5_IJNS4_1CILi1EEENSA_ILi4EEESB_EEEEENS5_IJNSA_ILi128EEENSA_ILi64EEENSA_ILi32EEEEEENS_6half_tENS5_IJlSB_lEEESJ_SK_NS4_8TiledMMAINS4_8MMA_AtomIJNS4_20SM100_MMA_F16BF16_SSISJ_SJ_fLi128ELi64ELNS4_4UMMA5MajorE0ELSP_0ELNSO_7ScaleInE0ELSQ_0EEEEEENS4_6LayoutINS5_IJSB_SB_SB_EEENS5_IJNSA_ILi0EEESV_SV_EEEEENS5_IJNS4_10UnderscoreESY_SY_EEEEENS4_23SM90_TMA_LOAD_MULTICASTENS4_14ComposedLayoutINS4_7SwizzleILi2ELi4ELi3EEENS4_18smem_ptr_flag_bitsILi16EEENST_INS5_IJNSA_ILi8EEESH_EEENS5_IJSH_SB_EEEEEEEvNS4_8identityENS4_13SM90_TMA_LOADES1B_vS1C_EENS_8epilogue10collective18CollectiveEpilogueINS1F_23Sm100TmaWarpSpecializedILi3ELi2ELi32ELb1ELb0EEEJSI_NS5_IJNST_ISF_SB_EENST_ISH_SB_EEEEESJ_SK_SJ_SK_NS1F_6fusion15FusionCallbacksIS1J_NS1N_17LinearCombinationISJ_fSJ_fLNS_15FloatRoundStyleE2EEESI_S1M_JEEENS4_5SM1004TMEM4LOAD26SM100_TMEM_LOAD_32dp32b32xES1D_S1B_NS4_39AutoVectorizingCopyWithAssumedAlignmentILi128EEENS4_14SM90_TMA_STOREES1B_S1Y_S1Y_EEEvvEEEEvNT_6ParamsE:
[----:B------:R-:W1:Y:S01]  /*0000*/  LDC R1, c[0x0][0x37c] ;  /* 0x0000df00ff017b82 */ /* 0x000e620000000800 */
[----:B------:R-:W2:Y:S01]  /*0010*/  S2R R91, SR_TID.X ;  /* 0x00000000005b7919 */ /* 0x000ea20000002100 */
[----:B------:R-:W3:Y:S01]  /*0020*/  LDCU.64 UR8, c[0x0][0x890] ;  /* 0x00011200ff0877ac */ /* 0x000ee20008000a00 */
[----:B------:R-:W-:Y:S02]  /*0030*/  PRMT R84, RZ, 0x7610, R84 ;  /* 0x00007610ff547816 */ /* 0x000fe40000000054 */
[----:B------:R-:W-:Y:S01]  /*0040*/  ELECT P3, URZ, PT ;  /* 0x0000000000ff782f */ /* 0x000fe20003860000 */
[----:B---3--:R-:W-:-:S04]  /*0050*/  UISETP.NE.U32.AND UP0, UPT, UR8, URZ, UPT ;  /* 0x000000ff0800728c */ /* 0x008fc8000bf05070 */
[----:B------:R-:W-:Y:S01]  /*0060*/  UISETP.NE.AND.EX UP0, UPT, UR9, URZ, UPT, UP0 ;  /* 0x000000ff0900728c */ /* 0x000fe2000bf05300 */
[----:B--2---:R-:W-:-:S05]  /*0070*/  SHF.R.U32.HI R85, RZ, 0x5, R91 ;  /* 0x00000005ff557819 */ /* 0x004fca000001165b */
[----:B------:R-:W2:Y:S02]  /*0080*/  SHFL.IDX PT, R0, R85, RZ, 0x1f ;  /* 0x00001fff55007589 */ /* 0x000ea400000e0000 */
[----:B--2---:R-:W-:Y:S01]  /*0090*/  R2UR UR22, R0 ;  /* 0x00000000001672ca */ /* 0x004fe200000e0000 */
[----:B-1----:R-:W-:-:S14]  /*00a0*/  BRA.U UP0, `(.L_x_0) ;  /* 0x0000000100307547 */ /* 0x002fdc000b800000 */
[----:B------:R-:W1:Y:S02]  /*00b0*/  LDCU.64 UR4, c[0x0][0x888] ;  /* 0x00011100ff0477ac */ /* 0x000e640008000a00 */
[----:B-1----:R-:W-:-:S04]  /*00c0*/  UISETP.NE.U32.AND UP0, UPT, UR4, URZ, UPT ;  /* 0x000000ff0400728c */ /* 0x002fc8000bf05070 */
[----:B------:R-:W-:-:S09]  /*00d0*/  UISETP.NE.AND.EX UP0, UPT, UR5, URZ, UPT, UP0 ;  /* 0x000000ff0500728c */ /* 0x000fd2000bf05300 */
[----:B------:R-:W-:Y:S05]  /*00e0*/  BRA.U !UP0, `(.L_x_1) ;  /* 0x0000000108147547 */ /* 0x000fea000b800000 */
[----:B------:R-:W1:Y:S01]  /*00f0*/  LDC.64 R2, c[0x0][0x888] ;  /* 0x00022200ff027b82 */ /* 0x000e620000000a00 */
[----:B------:R-:W1:Y:S02]  /*0100*/  LDCU.64 UR4, c[0x0][0x358] ;  /* 0x00006b00ff0477ac */ /* 0x000e640008000a00 */
[----:B-1----:R1:W5:Y:S01]  /*0110*/  LDG.E R41, desc[UR4][R2.64] ;  /* 0x0000000402297981 */ /* 0x002362000c1e1900 */
[----:B------:R-:W-:Y:S01]  /*0120*/  HFMA2 R84, -RZ, RZ, 0, 5.9604644775390625e-08 ;  /* 0x00000001ff547431 */ /* 0x000fe200000001ff */
[----:B------:R-:W-:Y:S05]  /*0130*/  BRA `(.L_x_0) ;  /* 0x00000000000c7947 */ /* 0x000fea0003800000 */
.L_x_1:
[----:B------:R-:W1:Y:S01]  /*0140*/  LDCU UR4, c[0x0][0x880] ;  /* 0x00011000ff0477ac */ /* 0x000e620008000800 */
[----:B------:R-:W-:Y:S01]  /*0150*/  HFMA2 R84, -RZ, RZ, 0, 5.9604644775390625e-08 ;  /* 0x00000001ff547431 */ /* 0x000fe200000001ff */
[----:B-1----:R-:W-:-:S07]  /*0160*/  MOV R41, UR4 ;  /* 0x0000000400297c02 */ /* 0x002fce0008000f00 */
.L_x_0:
[----:B------:R-:W2:Y:S02]  /*0170*/  LDCU.64 UR4, c[0x0][0x8b0] ;  /* 0x00011600ff0477ac */ /* 0x000ea40008000a00 */
[----:B--2---:R-:W-:-:S04]  /*0180*/  UISETP.NE.U32.AND UP0, UPT, UR4, URZ, UPT ;  /* 0x000000ff0400728c */ /* 0x004fc8000bf05070 */
[----:B------:R-:W-:-:S09]  /*0190*/  UISETP.NE.AND.EX UP0, UPT, UR5, URZ, UPT, UP0 ;  /* 0x000000ff0500728c */ /* 0x000fd2000bf05300 */
[----:B------:R-:W-:Y:S05]  /*01a0*/  BRA.U UP0, `(.L_x_2) ;  /* 0x0000000100287547 */ /* 0x000fea000b800000 */
[----:B------:R-:W2:Y:S02]  /*01b0*/  LDCU.64 UR4, c[0x0][0x8a8] ;  /* 0x00011500ff0477ac */ /* 0x000ea40008000a00 */
[----:B--2---:R-:W-:-:S04]  /*01c0*/  UISETP.NE.U32.AND UP0, UPT, UR4, URZ, UPT ;  /* 0x000000ff0400728c */ /* 0x004fc8000bf05070 */
[----:B------:R-:W-:-:S09]  /*01d0*/  UISETP.NE.AND.EX UP0, UPT, UR5, URZ, UPT, UP0 ;  /* 0x000000ff0500728c */ /* 0x000fd2000bf05300 */
[----:B------:R-:W-:Y:S05]  /*01e0*/  BRA.U !UP0, `(.L_x_3) ;  /* 0x0000000108107547 */ /* 0x000fea000b800000 */
[----:B------:R-:W2:Y:S01]  /*01f0*/  LDC.64 R38, c[0x0][0x8a8] ;  /* 0x00022a00ff267b82 */ /* 0x000ea20000000a00 */
[----:B------:R-:W2:Y:S02]  /*0200*/  LDCU.64 UR4, c[0x0][0x358] ;  /* 0x00006b00ff0477ac */ /* 0x000ea40008000a00 */
[----:B--2---:R2:W5:Y:S01]  /*0210*/  LDG.E R38, desc[UR4][R38.64] ;  /* 0x0000000426267981 */ /* 0x004562000c1e1900 */
[----:B------:R-:W-:Y:S05]  /*0220*/  BRA `(.L_x_2) ;  /* 0x0000000000087947 */ /* 0x000fea0003800000 */
.L_x_3:
[----:B------:R-:W2:Y:S02]  /*0230*/  LDCU UR4, c[0x0][0x8a0] ;  /* 0x00011400ff0477ac */ /* 0x000ea40008000800 */
[----:B--2---:R-:W-:Y:S02]  /*0240*/  MOV R38, UR4 ;  /* 0x0000000400267c02 */ /* 0x004fe40008000f00 */
.L_x_2:
[----:B------:R-:W-:Y:S01]  /*0250*/  IMAD.U32 R0, RZ, RZ, UR22 ;  /* 0x00000016ff007e24 */ /* 0x000fe2000f8e00ff */
[----:B------:R-:W-:Y:S04]  /*0260*/  BSSY.RECONVERGENT B0, `(.L_x_4) ;  /* 0x000000c000007945 */ /* 0x000fe80003800200 */
[C---:B------:R-:W-:Y:S02]  /*0270*/  ISETP.NE.OR P1, PT, R0.reuse, 0x1, !P3 ;  /* 0x000000010000780c */ /* 0x040fe40005f25670 */
[----:B------:R-:W-:-:S11]  /*0280*/  ISETP.NE.OR P0, PT, R0, 0x3, !P3 ;  /* 0x000000030000780c */ /* 0x000fd60005f05670 */
[----:B------:R-:W-:Y:S05]  /*0290*/  @P1 BRA `(.L_x_5) ;  /* 0x0000000000201947 */ /* 0x000fea0003800000 */
[----:B------:R-:W3:Y:S02]  /*02a0*/  LDCU.64 UR4, c[0x0][0x348] ;  /* 0x00006900ff0477ac */ /* 0x000ee40008000a00 */
[----:B---3--:R-:W-:Y:S02]  /*02b0*/  UIADD3 UR6, UP1, UPT, UR4, 0x80, URZ ;  /* 0x0000008004067890 */ /* 0x008fe4000ff3e0ff */
[----:B------:R-:W-:Y:S02]  /*02c0*/  UIADD3 UR4, UP0, UPT, UR4, 0x180, URZ ;  /* 0x0000018004047890 */ /* 0x000fe4000ff1e0ff */
[----:B------:R-:W-:Y:S02]  /*02d0*/  UIADD3.X UR7, UPT, UPT, URZ, UR5, URZ, UP1, !UPT ;  /* 0x00000005ff077290 */ /* 0x000fe40008ffe4ff */
[----:B------:R-:W-:-:S07]  /*02e0*/  UIADD3.X UR5, UPT, UPT, URZ, UR5, URZ, UP0, !UPT ;  /* 0x00000005ff057290 */ /* 0x000fce00087fe4ff */
[----:B------:R3:W-:Y:S02]  /*02f0*/  UTMACCTL.PF [UR6] ;  /* 0x00000000060079b9 */ /* 0x0007e40008040000 */
[----:B------:R3:W-:Y:S02]  /*0300*/  UTMACCTL.PF [UR4] ;  /* 0x00000000040079b9 */ /* 0x0007e40008040000 */
[----:B---3--:R-:W-:Y:S01]  /*0310*/  NOP ;  /* 0x0000000000007918 */ /* 0x008fe20000000000 */
.L_x_5:
[----:B------:R-:W-:Y:S05]  /*0320*/  BSYNC.RECONVERGENT B0 ;  /* 0x0000000000007941 */ /* 0x000fea0003800200 */
.L_x_4:
[----:B------:R-:W-:Y:S04]  /*0330*/  BSSY.RECONVERGENT B0, `(.L_x_6) ;  /* 0x000000a000007945 */ /* 0x000fe80003800200 */
        /* <DEDUP_REMOVED lines=9> */
.L_x_7:
[----:B------:R-:W-:Y:S05]  /*03d0*/  BSYNC.RECONVERGENT B0 ;  /* 0x0000000000007941 */ /* 0x000fea0003800200 */
.L_x_6:
[----:B------:R-:W3:Y:S01]  /*03e0*/  LDCU.64 UR4, c[0x0][0x888] ;  /* 0x00011100ff0477ac */ /* 0x000ee20008000a00 */
[----:B------:R-:W-:Y:S02]  /*03f0*/  UISETP.EQ.U32.AND UP1, UPT, UR8, URZ, UPT ;  /* 0x000000ff0800728c */ /* 0x000fe4000bf22070 */
[----:B------:R-:W-:Y:S02]  /*0400*/  UPLOP3.LUT UP3, UPT, UPT, UPT, UPT, 0x80, 0x8 ;  /* 0x000000000008789c */ /* 0x000fe40003f6f070 */
[----:B---3--:R-:W-:-:S04]  /*0410*/  UISETP.NE.U32.AND UP0, UPT, UR4, URZ, UPT ;  /* 0x000000ff0400728c */ /* 0x008fc8000bf05070 */
[----:B------:R-:W-:-:S04]  /*0420*/  UISETP.NE.AND.EX UP0, UPT, UR5, URZ, UPT, UP0 ;  /* 0x000000ff0500728c */ /* 0x000fc8000bf05300 */
[----:B------:R-:W-:-:S04]  /*0430*/  UISETP.EQ.OR.EX UP2, UPT, UR9, URZ, !UP0, UP1 ;  /* 0x000000ff0900728c */ /* 0x000fc8000c742710 */
[----:B------:R-:W-:-:S06]  /*0440*/  UP2UR UR4, UPR, URZ, 0x4 ;  /* 0x00000004ff047883 */ /* 0x000fcc0008000000 */
[----:B------:R-:W-:Y:S01]  /*0450*/  MOV R88, UR4 ;  /* 0x0000000400587c02 */ /* 0x000fe20008000f00 */
[----:B------:R-:W-:Y:S06]  /*0460*/  BRA.U !UP2, `(.L_x_8) ;  /* 0x000000010a207547 */ /* 0x000fec000b800000 */
[----:B------:R-:W-:Y:S01]  /*0470*/  UISETP.NE.U32.AND UP1, UPT, UR8, URZ, UPT ;  /* 0x000000ff0800728c */ /* 0x000fe2000bf25070 */
[----:B-----5:R-:W-:Y:S01]  /*0480*/  FSETP.NEU.AND P0, PT, R41, RZ, PT ;  /* 0x000000ff2900720b */ /* 0x020fe20003f0d000 */
[----:B------:R-:W-:Y:S02]  /*0490*/  USEL UR4, URZ, 0xffffffff, UP0 ;  /* 0xffffffffff047887 */ /* 0x000fe40008000000 */
[----:B------:R-:W-:-:S10]  /*04a0*/  UISETP.NE.AND.EX UP1, UPT, UR9, URZ, UPT, UP1 ;  /* 0x000000ff0900728c */ /* 0x000fd4000bf25310 */
[----:B------:R-:W-:Y:S01]  /*04b0*/  VOTEU.ANY UP0, P0 ;  /* 0x0000000000ff7886 */ /* 0x000fe20000000100 */
[----:B------:R-:W-:-:S04]  /*04c0*/  @!UP1 USEL UR4, URZ, 0xffffffff, UP0 ;  /* 0xffffffffff049887 */ /* 0x000fc80008000000 */
[----:B------:R-:W-:-:S04]  /*04d0*/  ULOP3.LUT UR4, UR4, 0x1, URZ, 0xc0, !UPT ;  /* 0x0000000104047892 */ /* 0x000fc8000f8ec0ff */
[----:B------:R-:W-:-:S11]  /*04e0*/  UISETP.NE.U32.AND UP3, UPT, UR4, 0x1, UPT ;  /* 0x000000010400788c */ /* 0x000fd6000bf65070 */
.L_x_8:
[----:B-1----:R-:W1:Y:S01]  /*04f0*/  SHFL.IDX PT, R2, R85, RZ, 0x1f ;  /* 0x00001fff55027589 */ /* 0x002e6200000e0000 */
[----:B------:R-:W-:-:S04]  /*0500*/  UISETP.NE.AND UP0, UPT, UR22, 0x2, UPT ;  /* 0x000000021600788c */ /* 0x000fc8000bf05270 */
[----:B------:R-:W-:Y:S01]  /*0510*/  USEL UR37, URZ, 0x1, UP0 ;  /* 0x00000001ff257887 */ /* 0x000fe20008000000 */
[----:B-1----:R-:W-:-:S13]  /*0520*/  ISETP.NE.AND P0, PT, R2, RZ, PT ;  /* 0x000000ff0200720c */ /* 0x002fda0003f05270 */
[----:B------:R-:W-:Y:S05]  /*0530*/  @P0 BRA `(.L_x_9) ;  /* 0x0000000000c40947 */ /* 0x000fea0003800000 */
[----:B------:R-:W-:Y:S01]  /*0540*/  ELECT P0, URZ, PT ;  /* 0x0000000000ff782f */ /* 0x000fe20003800000 */
[----:B------:R-:W-:-:S12]  /*0550*/  BSSY.RECONVERGENT B0, `(.L_x_9) ;  /* 0x000002f000007945 */ /* 0x000fd80003800200 */
[----:B------:R-:W-:Y:S05]  /*0560*/  @!P0 BRA `(.L_x_10) ;  /* 0x0000000000b48947 */ /* 0x000fea0003800000 */
[----:B------:R-:W1:Y:S01]  /*0570*/  S2UR UR4, SR_CgaCtaId ;  /* 0x00000000000479c3 */ /* 0x000e620000008800 */
[----:B------:R-:W-:Y:S01]  /*0580*/  UMOV UR5, 0x400 ;  /* 0x0000040000057882 */ /* 0x000fe20000000000 */
[----:B------:R-:W-:Y:S01]  /*0590*/  UMOV UR8, 0x1 ;  /* 0x0000000100087882 */ /* 0x000fe20000000000 */
[----:B------:R-:W-:Y:S01]  /*05a0*/  UMOV UR6, 0x4 ;  /* 0x0000000400067882 */ /* 0x000fe20000000000 */
[----:B------:R-:W-:-:S04]  /*05b0*/  UIADD3 UR8, UPT, UPT, -UR8, 0x100000, URZ ;  /* 0x0010000008087890 */ /* 0x000fc8000fffe1ff */
[----:B------:R-:W-:Y:S02]  /*05c0*/  USHF.L.U32 UR9, UR8, 0xb, URZ ;  /* 0x0000000b08097899 */ /* 0x000fe400080006ff */
[----:B------:R-:W-:Y:S02]  /*05d0*/  USHF.L.U32 UR8, UR8, 0x1, URZ ;  /* 0x0000000108087899 */ /* 0x000fe400080006ff */
[----:B------:R-:W-:-:S04]  /*05e0*/  UIADD3 UR6, UPT, UPT, -UR6, 0x100000, URZ ;  /* 0x0010000006067890 */ /* 0x000fc8000fffe1ff */
[----:B------:R-:W-:Y:S02]  /*05f0*/  USHF.L.U32 UR7, UR6, 0xb, URZ ;  /* 0x0000000b06077899 */ /* 0x000fe400080006ff */
[----:B------:R-:W-:Y:S02]  /*0600*/  USHF.L.U32 UR6, UR6, 0x1, URZ ;  /* 0x0000000106067899 */ /* 0x000fe400080006ff */
[----:B-1----:R-:W-:Y:S01]  /*0610*/  ULEA UR4, UR4, UR5, 0x18 ;  /* 0x0000000504047291 */ /* 0x002fe2000f8ec0ff */
[----:B------:R-:W1:Y:S11]  /*0620*/  FENCE.VIEW.ASYNC.S ;  /* 0x00000000000073c6 */ /* 0x000e760000000000 */
[----:B-1----:R1:W3:Y:S01]  /*0630*/  SYNCS.EXCH.64 URZ, [UR4], UR8 ;  /* 0x0000000804ff75b2 */ /* 0x0022e20008000100 */
[----:B------:R1:W4:Y:S01]  /*0640*/  SYNCS.EXCH.64 URZ, [UR4+0x80], UR6 ;  /* 0x0000800604ff75b2 */ /* 0x0003220008000100 */
[----:B------:R1:W1:Y:S01]  /*0650*/  SYNCS.EXCH.64 URZ, [UR4+0x8], UR8 ;  /* 0x0000080804ff75b2 */ /* 0x0002620008000100 */
        /* <DEDUP_REMOVED lines=29> */
[----:B---34-:R-:W-:Y:S01]  /*0830*/  NOP ;  /* 0x0000000000007918 */ /* 0x018fe20000000000 */
.L_x_10:
[----:B-1----:R-:W-:Y:S05]  /*0840*/  BSYNC.RECONVERGENT B0 ;  /* 0x0000000000007941 */ /* 0x002fea0003800200 */
.L_x_9:
[----:B------:R-:W1:Y:S01]  /*0850*/  SHFL.IDX PT, R2, R85, RZ, 0x1f ;  /* 0x00001fff55027589 */ /* 0x000e6200000e0000 */
[----:B------:R-:W-:Y:S01]  /*0860*/  NOP ;  /* 0x0000000000007918 */ /* 0x000fe20000000000 */
[----:B-1----:R-:W-:-:S13]  /*0870*/  ISETP.NE.AND P0, PT, R2, 0x1, PT ;  /* 0x000000010200780c */ /* 0x002fda0003f05270 */
[----:B------:R-:W-:Y:S05]  /*0880*/  @P0 BRA `(.L_x_11) ;  /* 0x0000000000500947 */ /* 0x000fea0003800000 */
        /* <DEDUP_REMOVED lines=9> */
[----:B------:R-:W-:Y:S01]  /*0920*/  USHF.L.U32 UR6, UR6, 0x1, URZ ;  /* 0x0000000106067899 */ /* 0x000fe200080006ff */
[----:B------:R-:W-:Y:S01]  /*0930*/  ELECT P0, URZ, PT ;  /* 0x0000000000ff782f */ /* 0x000fe20003800000 */
[----:B-1----:R-:W-:Y:S01]  /*0940*/  ULEA UR4, UR4, UR5, 0x18 ;  /* 0x0000000504047291 */ /* 0x002fe2000f8ec0ff */
[----:B------:R-:W1:Y:S11]  /*0950*/  FENCE.VIEW.ASYNC.S ;  /* 0x00000000000073c6 */ /* 0x000e760000000000 */
[----:B-1----:R1:W3:Y:S01]  /*0960*/  SYNCS.EXCH.64 URZ, [UR4+0x100], UR8 ;  /* 0x0001000804ff75b2 */ /* 0x0022e20008000100 */
[----:B------:R1:W4:Y:S01]  /*0970*/  SYNCS.EXCH.64 URZ, [UR4+0x118], UR6 ;  /* 0x0001180604ff75b2 */ /* 0x0003220008000100 */
[----:B------:R1:W1:Y:S01]  /*0980*/  SYNCS.EXCH.64 URZ, [UR4+0x108], UR8 ;  /* 0x0001080804ff75b2 */ /* 0x0002620008000100 */
[----:B------:R1:W1:Y:S01]  /*0990*/  SYNCS.EXCH.64 URZ, [UR4+0x120], UR6 ;  /* 0x0001200604ff75b2 */ /* 0x0002620008000100 */
[----:B------:R1:W1:Y:S01]  /*09a0*/  SYNCS.EXCH.64 URZ, [UR4+0x110], UR8 ;  /* 0x0001100804ff75b2 */ /* 0x0002620008000100 */
[----:B------:R1:W1:Y:S01]  /*09b0*/  SYNCS.EXCH.64 URZ, [UR4+0x128], UR6 ;  /* 0x0001280604ff75b2 */ /* 0x0002620008000100 */
[----:B------:R-:W-:Y:S01]  /*09c0*/  NOP ;  /* 0x0000000000007918 */ /* 0x000fe20000000000 */
.L_x_11:
[----:B------:R-:W2:Y:S01]  /*09d0*/  SHFL.IDX PT, R2, R85, RZ, 0x1f ;  /* 0x00001fff55027589 */ /* 0x000ea200000e0000 */
[----:B------:R-:W-:Y:S01]  /*09e0*/  NOP ;  /* 0x0000000000007918 */ /* 0x000fe20000000000 */
[----:B--2---:R-:W-:-:S13]  /*09f0*/  ISETP.NE.AND P0, PT, R2, 0x3, PT ;  /* 0x000000030200780c */ /* 0x004fda0003f05270 */
[----:B------:R-:W-:Y:S05]  /*0a00*/  @P0 BRA `(.L_x_12) ;  /* 0x0000000000300947 */ /* 0x000fea0003800000 */
[----:B-1----:R-:W1:Y:S01]  /*0a10*/  S2UR UR6, SR_CgaCtaId ;  /* 0x00000000000679c3 */ /* 0x002e620000008800 */
[----:B------:R-:W-:Y:S01]  /*0a20*/  UMOV UR4, 0x400 ;  /* 0x0000040000047882 */ /* 0x000fe20000000000 */
[----:B------:R-:W-:Y:S01]  /*0a30*/  UMOV UR5, 0x20 ;  /* 0x0000002000057882 */ /* 0x000fe20000000000 */
[----:B------:R-:W-:Y:S01]  /*0a40*/  ELECT P0, URZ, PT ;  /* 0x0000000000ff782f */ /* 0x000fe20003800000 */
[----:B-1----:R-:W-:Y:S02]  /*0a50*/  ULEA UR6, UR6, UR4, 0x18 ;  /* 0x0000000406067291 */ /* 0x002fe4000f8ec0ff */
[----:B------:R-:W-:-:S04]  /*0a60*/  UIADD3 UR4, UPT, UPT, -UR5, 0x100000, URZ ;  /* 0x0010000005047890 */ /* 0x000fc8000fffe1ff */
[----:B------:R-:W-:Y:S02]  /*0a70*/  USHF.L.U32 UR5, UR4, 0xb, URZ ;  /* 0x0000000b04057899 */ /* 0x000fe400080006ff */
[----:B------:R-:W-:Y:S01]  /*0a80*/  USHF.L.U32 UR4, UR4, 0x1, URZ ;  /* 0x0000000104047899 */ /* 0x000fe200080006ff */
[----:B------:R-:W1:Y:S11]  /*0a90*/  FENCE.VIEW.ASYNC.S ;  /* 0x00000000000073c6 */ /* 0x000e760000000000 */
[----:B-1----:R2:W1:Y:S01]  /*0aa0*/  SYNCS.EXCH.64 URZ, [UR6+0x130], UR4 ;  /* 0x0001300406ff75b2 */ /* 0x0024620008000100 */
[----:B------:R2:W1:Y:S02]  /*0ab0*/  SYNCS.EXCH.64 URZ, [UR6+0x138], UR4 ;  /* 0x0001380406ff75b2 */ /* 0x0004640008000100 */
[----:B--2---:R-:W-:Y:S01]  /*0ac0*/  NOP ;  /* 0x0000000000007918 */ /* 0x004fe20000000000 */
.L_x_12:
[----:B------:R-:W2:Y:S01]  /*0ad0*/  SHFL.IDX PT, R2, R85, RZ, 0x1f ;  /* 0x00001fff55027589 */ /* 0x000ea200000e0000 */
[----:B------:R-:W-:Y:S01]  /*0ae0*/  NOP ;  /* 0x0000000000007918 */ /* 0x000fe20000000000 */
[----:B--2---:R-:W-:-:S13]  /*0af0*/  ISETP.NE.AND P0, PT, R2, 0x4, PT ;  /* 0x000000040200780c */ /* 0x004fda0003f05270 */
[----:B------:R-:W-:Y:S05]  /*0b00*/  @P0 BRA `(.L_x_13) ;  /* 0x00000000004c0947 */ /* 0x000fea0003800000 */
[----:B-1----:R-:W1:Y:S01]  /*0b10*/  S2UR UR6, SR_CgaCtaId ;  /* 0x00000000000679c3 */ /* 0x002e620000008800 */
[----:B------:R-:W-:Y:S01]  /*0b20*/  UMOV UR4, 0x3a0 ;  /* 0x000003a000047882 */ /* 0x000fe20000000000 */
[----:B------:R-:W-:Y:S01]  /*0b30*/  UMOV UR5, 0x400 ;  /* 0x0000040000057882 */ /* 0x000fe20000000000 */
[----:B------:R-:W-:Y:S01]  /*0b40*/  USEL UR4, UR4, 0x320, UP3 ;  /* 0x0000032004047887 */ /* 0x000fe20009800000 */
[----:B------:R-:W-:Y:S01]  /*0b50*/  UMOV UR8, 0x1 ;  /* 0x0000000100087882 */ /* 0x000fe20000000000 */
[----:B------:R-:W-:Y:S01]  /*0b60*/  ELECT P0, URZ, PT ;  /* 0x0000000000ff782f */ /* 0x000fe20003800000 */
[----:B------:R-:W-:-:S04]  /*0b70*/  UIADD3 UR8, UPT, UPT, -UR8, 0x100000, URZ ;  /* 0x0010000008087890 */ /* 0x000fc8000fffe1ff */
[----:B------:R-:W-:Y:S02]  /*0b80*/  USHF.L.U32 UR9, UR8, 0xb, URZ ;  /* 0x0000000b08097899 */ /* 0x000fe400080006ff */
[----:B------:R-:W-:Y:S02]  /*0b90*/  USHF.L.U32 UR8, UR8, 0x1, URZ ;  /* 0x0000000108087899 */ /* 0x000fe400080006ff */
[----:B-1----:R-:W-:Y:S02]  /*0ba0*/  ULEA UR6, UR6, UR5, 0x18 ;  /* 0x0000000506067291 */ /* 0x002fe4000f8ec0ff */
[----:B------:R-:W-:-:S04]  /*0bb0*/  UIADD3 UR4, UPT, UPT, -UR4, 0x100000, URZ ;  /* 0x0010000004047890 */ /* 0x000fc8000fffe1ff */
[----:B------:R-:W-:Y:S02]  /*0bc0*/  USHF.L.U32 UR5, UR4, 0xb, URZ ;  /* 0x0000000b04057899 */ /* 0x000fe400080006ff */
[----:B------:R-:W-:Y:S01]  /*0bd0*/  USHF.L.U32 UR4, UR4, 0x1, URZ ;  /* 0x0000000104047899 */ /* 0x000fe200080006ff */
[----:B------:R-:W1:Y:S03]  /*0be0*/  FENCE.VIEW.ASYNC.S ;  /* 0x00000000000073c6 */ /* 0x000e660000000000 */
[----:B-1----:R2:W1:Y:S08]  /*0bf0*/  SYNCS.EXCH.64 URZ, [UR6+0x140], UR8 ;  /* 0x0001400806ff75b2 */ /* 0x0024700008000100 */
[----:B------:R2:W1:Y:S01]  /*0c00*/  SYNCS.EXCH.64 URZ, [UR6+0x150], UR4 ;  /* 0x0001500406ff75b2 */ /* 0x0004620008000100 */
[----:B------:R2:W1:Y:S01]  /*0c10*/  SYNCS.EXCH.64 URZ, [UR6+0x148], UR8 ;  /* 0x0001480806ff75b2 */ /* 0x0004620008000100 */
[----:B------:R2:W1:Y:S02]  /*0c20*/  SYNCS.EXCH.64 URZ, [UR6+0x158], UR4 ;  /* 0x0001580406ff75b2 */ /* 0x0004640008000100 */
[----:B--2---:R-:W-:Y:S01]  /*0c30*/  NOP ;  /* 0x0000000000007918 */ /* 0x004fe20000000000 */
.L_x_13:
[----:B------:R-:W2:Y:S01]  /*0c40*/  SHFL.IDX PT, R2, R85, RZ, 0x1f ;  /* 0x00001fff55027589 */ /* 0x000ea200000e0000 */
[----:B------:R-:W-:Y:S01]  /*0c50*/  NOP ;  /* 0x0000000000007918 */ /* 0x000fe20000000000 */
[----:B--2---:R-:W-:-:S13]  /*0c60*/  ISETP.NE.AND P0, PT, R2, 0x5, PT ;  /* 0x000000050200780c */ /* 0x004fda0003f05270 */
[----:B------:R-:W-:Y:S05]  /*0c70*/  @P0 BRA `(.L_x_14) ;  /* 0x0000000000580947 */ /* 0x000fea0003800000 */
[----:B-1----:R-:W1:Y:S01]  /*0c80*/  S2UR UR4, SR_CgaCtaId ;  /* 0x00000000000479c3 */ /* 0x002e620000008800 */
        /* <DEDUP_REMOVED lines=12> */
[----:B-1----:R2:W1:Y:S01]  /*0d50*/  SYNCS.EXCH.64 URZ, [UR4+0x160], UR8 ;  /* 0x0001600804ff75b2 */ /* 0x0024620008000100 */
[----:B------:R2:W1:Y:S01]  /*0d60*/  SYNCS.EXCH.64 URZ, [UR4+0x180], UR6 ;  /* 0x0001800604ff75b2 */ /* 0x0004620008000100 */
[----:B------:R2:W1:Y:S01]  /*0d70*/  SYNCS.EXCH.64 URZ, [UR4+0x168], UR8 ;  /* 0x0001680804ff75b2 */ /* 0x0004620008000100 */
[----:B------:R2:W1:Y:S01]  /*0d80*/  SYNCS.EXCH.64 URZ, [UR4+0x188], UR6 ;  /* 0x0001880604ff75b2 */ /* 0x0004620008000100 */
[----:B------:R2:W1:Y:S01]  /*0d90*/  SYNCS.EXCH.64 URZ, [UR4+0x170], UR8 ;  /* 0x0001700804ff75b2 */ /* 0x0004620008000100 */
[----:B------:R2:W1:Y:S01]  /*0da0*/  SYNCS.EXCH.64 URZ, [UR4+0x190], UR6 ;  /* 0x0001900604ff75b2 */ /* 0x0004620008000100 */
[----:B------:R2:W1:Y:S01]  /*0db0*/  SYNCS.EXCH.64 URZ, [UR4+0x178], UR8 ;  /* 0x0001780804ff75b2 */ /* 0x0004620008000100 */
[----:B------:R2:W1:Y:S02]  /*0dc0*/  SYNCS.EXCH.64 URZ, [UR4+0x198], UR6 ;  /* 0x0001980604ff75b2 */ /* 0x0004640008000100 */
[----:B--2---:R-:W-:Y:S01]  /*0dd0*/  NOP ;  /* 0x0000000000007918 */ /* 0x004fe20000000000 */
.L_x_14:
[----:B------:R-:W2:Y:S01]  /*0de0*/  SHFL.IDX PT, R2, R85, RZ, 0x1f ;  /* 0x00001fff55027589 */ /* 0x000ea200000e0000 */
[----:B------:R-:W-:Y:S01]  /*0df0*/  NOP ;  /* 0x0000000000007918 */ /* 0x000fe20000000000 */
[----:B--2---:R-:W-:-:S13]  /*0e00*/  ISETP.NE.AND P0, PT, R2, 0x3, PT ;  /* 0x000000030200780c */ /* 0x004fda0003f05270 */
[----:B------:R-:W-:Y:S05]  /*0e10*/  @P0 BRA `(.L_x_15) ;  /* 0x0000000000380947 */ /* 0x000fea0003800000 */
[----:B------:R-:W2:Y:S01]  /*0e20*/  S2UR UR5, SR_CgaCtaId ;  /* 0x00000000000579c3 */ /* 0x000ea20000008800 */
[----:B-1----:R-:W-:Y:S01]  /*0e30*/  UMOV UR4, 0x400 ;  /* 0x0000040000047882 */ /* 0x002fe20000000000 */
[----:B------:R-:W-:Y:S01]  /*0e40*/  UMOV UR6, 0x20 ;  /* 0x0000002000067882 */ /* 0x000fe20000000000 */
[----:B------:R-:W-:Y:S01]  /*0e50*/  ELECT P0, URZ, PT ;  /* 0x0000000000ff782f */ /* 0x000fe20003800000 */
[----:B------:R-:W-:-:S04]  /*0e60*/  UIADD3 UR6, UPT, UPT, -UR6, 0x100000, URZ ;  /* 0x0010000006067890 */ /* 0x000fc8000fffe1ff */
[----:B------:R-:W-:Y:S02]  /*0e70*/  USHF.L.U32 UR7, UR6, 0xb, URZ ;  /* 0x0000000b06077899 */ /* 0x000fe400080006ff */
[----:B------:R-:W-:Y:S02]  /*0e80*/  USHF.L.U32 UR6, UR6, 0x1, URZ ;  /* 0x0000000106067899 */ /* 0x000fe400080006ff */
[----:B--2---:R-:W-:Y:S01]  /*0e90*/  ULEA UR4, UR5, UR4, 0x18 ;  /* 0x0000000405047291 */ /* 0x004fe2000f8ec0ff */
[----:B------:R-:W1:Y:S11]  /*0ea0*/  FENCE.VIEW.ASYNC.S ;  /* 0x00000000000073c6 */ /* 0x000e760000000000 */
[----:B-1----:R2:W1:Y:S01]  /*0eb0*/  SYNCS.EXCH.64 URZ, [UR4+0x1a0], UR6 ;  /* 0x0001a00604ff75b2 */ /* 0x0024620008000100 */
[----:B------:R2:W1:Y:S01]  /*0ec0*/  SYNCS.EXCH.64 URZ, [UR4+0x1b0], UR6 ;  /* 0x0001b00604ff75b2 */ /* 0x0004620008000100 */
[----:B------:R2:W1:Y:S01]  /*0ed0*/  SYNCS.EXCH.64 URZ, [UR4+0x1a8], UR6 ;  /* 0x0001a80604ff75b2 */ /* 0x0004620008000100 */
[----:B------:R2:W1:Y:S02]  /*0ee0*/  SYNCS.EXCH.64 URZ, [UR4+0x1b8], UR6 ;  /* 0x0001b80604ff75b2 */ /* 0x0004640008000100 */
[----:B--2---:R-:W-:Y:S01]  /*0ef0*/  NOP ;  /* 0x0000000000007918 */ /* 0x004fe20000000000 */
.L_x_15:
[----:B-1----:R-:W1:Y:S01]  /*0f00*/  LDCU UR4, c[0x0][0x36c] ;  /* 0x00006d80ff0477ac */ /* 0x002e620008000800 */
[----:B------:R-:W-:Y:S01]  /*0f10*/  ISETP.NE.OR P3, PT, R0, 0x2, !P3 ;  /* 0x000000020000780c */ /* 0x000fe20005f65670 */
[----:B------:R-:W-:Y:S01]  /*0f20*/  NOP ;  /* 0x0000000000007918 */ /* 0x000fe20000000000 */
[----:B------:R-:W-:Y:S01]  /*0f30*/  LOP3.LUT R0, R91, 0x1f, RZ, 0xc0, !PT ;  /* 0x0000001f5b007812 */ /* 0x000fe200078ec0ff */
[----:B------:R-:W-:Y:S02]  /*0f40*/  UISETP.NE.AND UP4, UPT, UR22, URZ, UPT ;  /* 0x000000ff1600728c */ /* 0x000fe4000bf85270 */
[----:B-1----:R-:W-:-:S09]  /*0f50*/  UISETP.EQ.U32.AND UP5, UPT, UR4, 0x1, UPT ;  /* 0x000000010400788c */ /* 0x002fd2000bfa2070 */
[----:B------:R-:W-:Y:S05]  /*0f60*/  BRA.U !UP5, `(.L_x_16) ;  /* 0x000000010d087547 */ /* 0x000fea000b800000 */
[----:B---34-:R-:W-:Y:S01]  /*0f70*/  UCGABAR_ARV ;  /* 0x00000000000079c7 */ /* 0x018fe20008000000 */
[----:B------:R-:W-:Y:S05]  /*0f80*/  BRA `(.L_x_17) ;  /* 0x0000000000047947 */ /* 0x000fea0003800000 */
.L_x_16:
[----:B---34-:R-:W-:Y:S01]  /*0f90*/  NOP ;  /* 0x0000000000007918 */ /* 0x018fe20000000000 */
.L_x_17:
[----:B------:R-:W1:Y:S01]  /*0fa0*/  S2UR UR7, SR_CTAID.X ;  /* 0x00000000000779c3 */ /* 0x000e620000002500 */
[----:B------:R-:W-:-:S05]  /*0fb0*/  CS2R.32 R87, SR_CgaSize ;  /* 0x0000000000577805 */ /* 0x000fca0000008a00 */
[----:B------:R-:W-:-:S05]  /*0fc0*/  IMAD R87, R87, -0xa0, RZ ;  /* 0xffffff6057577824 */ /* 0x000fca00078e02ff */
[----:B------:R-:W-:-:S14]  /*0fd0*/  R2UR UR5, R87 ;  /* 0x00000000570572ca */ /* 0x000fdc00000e0000 */
[----:B------:R-:W2:Y:S01]  /*0fe0*/  LDCU UR5, c[0x0][UR5+0x2b0] ;  /* 0x00005600050577ac */ /* 0x000ea20008000800 */
[----:B------:R-:W-:-:S05]  /*0ff0*/  CS2R.32 R87, SR_CgaSize ;  /* 0x0000000000577805 */ /* 0x000fca0000008a00 */
[----:B------:R-:W-:-:S05]  /*1000*/  IMAD R87, R87, -0xa0, RZ ;  /* 0xffffff6057577824 */ /* 0x000fca00078e02ff */
[----:B------:R-:W-:-:S14]  /*1010*/  R2UR UR4, R87 ;  /* 0x00000000570472ca */ /* 0x000fdc00000e0000 */
[----:B------:R-:W3:Y:S01]  /*1020*/  LDCU UR4, c[0x0][UR4+0x2b4] ;  /* 0x00005680040477ac */ /* 0x000ee20008000800 */
[----:B------:R-:W4:Y:S01]  /*1030*/  S2UR UR8, SR_CTAID.Y ;  /* 0x00000000000879c3 */ /* 0x000f220000002600 */
[----:B------:R-:W-:-:S05]  /*1040*/  CS2R.32 R87, SR_CgaSize ;  /* 0x0000000000577805 */ /* 0x000fca0000008a00 */
[----:B------:R-:W-:-:S05]  /*1050*/  IMAD R87, R87, -0xa0, RZ ;  /* 0xffffff6057577824 */ /* 0x000fca00078e02ff */
[----:B------:R-:W-:-:S14]  /*1060*/  R2UR UR9, R87 ;  /* 0x00000000570972ca */ /* 0x000fdc00000e0000 */
[----:B------:R-:W3:Y:S01]  /*1070*/  LDCU UR9, c[0x0][UR9+0x2a0] ;  /* 0x00005400090977ac */ /* 0x000ee20008000800 */
[----:B------:R-:W-:-:S05]  /*1080*/  CS2R.32 R87, SR_CgaSize ;  /* 0x0000000000577805 */ /* 0x000fca0000008a00 */
[----:B------:R-:W-:-:S05]  /*1090*/  IMAD R87, R87, -0xa0, RZ ;  /* 0xffffff6057577824 */ /* 0x000fca00078e02ff */
[----:B------:R-:W-:-:S14]  /*10a0*/  R2UR UR10, R87 ;  /* 0x00000000570a72ca */ /* 0x000fdc00000e0000 */
[----:B------:R-:W3:Y:S01]  /*10b0*/  LDCU UR10, c[0x0][UR10+0x2a4] ;  /* 0x000054800a0a77ac */ /* 0x000ee20008000800 */
[----:B------:R-:W3:Y:S01]  /*10c0*/  S2UR UR11, SR_CgaCtaId ;  /* 0x00000000000b79c3 */ /* 0x000ee20000008800 */
[----:B------:R-:W3:Y:S01]  /*10d0*/  LDCU UR23, c[0x0][0xb24] ;  /* 0x00016480ff1777ac */ /* 0x000ee20008000800 */
[----:B------:R-:W3:Y:S01]  /*10e0*/  LDCU UR40, c[0x0][0xb24] ;  /* 0x00016480ff2877ac */ /* 0x000ee20008000800 */
[----:B-1----:R-:W-:-:S05]  /*10f0*/  I2FP.F32.U32 R3, UR7 ;  /* 0x0000000700037c45 */ /* 0x002fca0008201000 */
[----:B------:R-:W1:Y:S01]  /*1100*/  S2UR UR36, SR_CTAID.Z ;  /* 0x00000000002479c3 */ /* 0x000e620000002700 */
[----:B------:R-:W1:Y:S01]  /*1110*/  LDCU UR26, c[0x0][0xb30] ;  /* 0x00016600ff1a77ac */ /* 0x000e620008000800 */
[----:B--2---:R-:W-:Y:S01]  /*1120*/  FMUL R3, R3, UR5 ;  /* 0x0000000503037c20 */ /* 0x004fe20008400000 */
[----:B------:R-:W-:Y:S01]  /*1130*/  UMOV UR25, UR7 ;  /* 0x0000000700197c82 */ /* 0x000fe20008000000 */
[----:B----4-:R-:W-:Y:S01]  /*1140*/  I2FP.F32.U32 R2, UR8 ;  /* 0x0000000800027c45 */ /* 0x010fe20008201000 */
[----:B------:R-:W-:-:S03]  /*1150*/  UMOV UR30, UR8 ;  /* 0x00000008001e7c82 */ /* 0x000fc60008000000 */
[----:B------:R-:W2:Y:S01]  /*1160*/  F2I.U32.TRUNC.NTZ R3, R3 ;  /* 0x0000000300037305 */ /* 0x000ea2000020f000 */
[----:B---3--:R-:W-:Y:S01]  /*1170*/  UISETP.GE.AND UP2, UPT, UR23, 0x1, UPT ;  /* 0x000000011700788c */ /* 0x008fe2000bf46270 */
[----:B------:R-:W-:Y:S01]  /*1180*/  FMUL R2, R2, UR4 ;  /* 0x0000000402027c20 */ /* 0x000fe20008400000 */
[----:B------:R-:W-:-:S05]  /*1190*/  USHF.L.U32 UR28, UR11, 0xa, URZ ;  /* 0x0000000a0b1c7899 */ /* 0x000fca00080006ff */
[----:B------:R-:W3:Y:S01]  /*11a0*/  F2I.U32.TRUNC.NTZ R2, R2 ;  /* 0x0000000200027305 */ /* 0x000ee2000020f000 */
[----:B--2---:R-:W-:Y:S02]  /*11b0*/  R2UR UR4, R3 ;  /* 0x00000000030472ca */ /* 0x004fe400000e0000 */
[----:B---3--:R-:W-:Y:S02]  /*11c0*/  R2UR UR6, R2 ;  /* 0x00000000020672ca */ /* 0x008fe400000e0000 */
[----:B------:R-:W-:-:S09]  /*11d0*/  PRMT R2, RZ, 0x7610, R2 ;  /* 0x00007610ff027816 */ /* 0x000fd20000000002 */
[----:B------:R-:W-:-:S04]  /*11e0*/  UIADD3 UR5, UPT, UPT, -UR4, URZ, URZ ;  /* 0x000000ff04057290 */ /* 0x000fc8000fffe1ff */
[----:B------:R-:W-:Y:S02]  /*11f0*/  UIMAD UR5, UR9, UR5, UR7 ;  /* 0x00000005090572a4 */ /* 0x000fe4000f8e0207 */
[----:B------:R-:W-:-:S04]  /*1200*/  UIADD3 UR4, UPT, UPT, -UR6, URZ, URZ ;  /* 0x000000ff06047290 */ /* 0x000fc8000fffe1ff */
[----:B------:R-:W-:Y:S01]  /*1210*/  IMAD.U32 R87, RZ, RZ, UR5 ;  /* 0x00000005ff577e24 */ /* 0x000fe2000f8e00ff */
[----:B------:R-:W-:-:S06]  /*1220*/  UIMAD UR4, UR10, UR4, UR8 ;  /* 0x000000040a0472a4 */ /* 0x000fcc000f8e0208 */
[----:B------:R-:W-:Y:S01]  /*1230*/  IMAD.U32 R86, RZ, RZ, UR4 ;  /* 0x00000004ff567e24 */ /* 0x000fe2000f8e00ff */
[----:B-1----:R-:W-:Y:S06]  /*1240*/  BRA.U UP4, `(.L_x_18) ;  /* 0x0000000104487547 */ /* 0x002fec000b800000 */
[----:B------:R-:W-:Y:S02]  /*1250*/  R2UR UR4, R86 ;  /* 0x00000000560472ca */ /* 0x000fe400000e0000 */
[----:B------:R-:W-:-:S11]  /*1260*/  R2UR UR6, R87 ;  /* 0x00000000570672ca */ /* 0x000fd600000e0000 */
[----:B------:R-:W-:Y:S02]  /*1270*/  UISETP.NE.AND UP0, UPT, UR4, URZ, UPT ;  /* 0x000000ff0400728c */ /* 0x000fe4000bf05270 */
[----:B------:R-:W-:Y:S02]  /*1280*/  UISETP.NE.AND UP1, UPT, UR4, 0x1, UPT ;  /* 0x000000010400788c */ /* 0x000fe4000bf25270 */
[----:B------:R-:W-:Y:S02]  /*1290*/  UISETP.EQ.OR UP0, UPT, UR6, URZ, !UP0 ;  /* 0x000000ff0600728c */ /* 0x000fe4000c702670 */
[----:B------:R-:W-:Y:S02]  /*12a0*/  USEL UR5, URZ, 0x2, UP1 ;  /* 0x00000002ff057887 */ /* 0x000fe40008800000 */
[----:B------:R-:W-:Y:S02]  /*12b0*/  USEL UR8, URZ, 0x1, !UP0 ;  /* 0x00000001ff087887 */ /* 0x000fe4000c000000 */
[----:B------:R-:W-:-:S02]  /*12c0*/  UISETP.NE.AND UP0, UPT, UR4, 0x2, UPT ;  /* 0x000000020400788c */ /* 0x000fc4000bf05270 */
[----:B------:R-:W-:Y:S02]  /*12d0*/  UISETP.NE.AND UP1, UPT, UR4, 0x3, UPT ;  /* 0x000000030400788c */ /* 0x000fe4000bf25270 */
[----:B------:R-:W-:Y:S02]  /*12e0*/  USEL UR4, URZ, 0x4, UP0 ;  /* 0x00000004ff047887 */ /* 0x000fe40008000000 */
[----:B------:R-:W-:Y:S02]  /*12f0*/  UISETP.NE.AND UP0, UPT, UR6, URZ, UPT ;  /* 0x000000ff0600728c */ /* 0x000fe4000bf05270 */
[----:B------:R-:W-:Y:S02]  /*1300*/  USEL UR6, URZ, 0x8, UP1 ;  /* 0x00000008ff067887 */ /* 0x000fe40008800000 */
[----:B------:R-:W-:Y:S02]  /*1310*/  USEL UR7, UR5, 0x2, UP0 ;  /* 0x0000000205077887 */ /* 0x000fe40008000000 */
[----:B------:R-:W-:-:S02]  /*1320*/  USEL UR4, UR4, 0x4, UP0 ;  /* 0x0000000404047887 */ /* 0x000fc40008000000 */
[----:B------:R-:W-:Y:S02]  /*1330*/  USEL UR5, UR6, 0x8, UP0 ;  /* 0x0000000806057887 */ /* 0x000fe40008000000 */
[----:B------:R-:W-:-:S04]  /*1340*/  UIADD3 UR4, UPT, UPT, UR4, UR7, UR8 ;  /* 0x0000000704047290 */ /* 0x000fc8000fffe008 */
[----:B------:R-:W-:-:S06]  /*1350*/  UIADD3 UR4, UPT, UPT, UR4, UR5, URZ ;  /* 0x0000000504047290 */ /* 0x000fcc000fffe0ff */
[----:B------:R-:W-:Y:S02]  /*1360*/  IMAD.U32 R2, RZ, RZ, UR4 ;  /* 0x00000004ff027e24 */ /* 0x000fe4000f8e00ff */
.L_x_18:
[----:B------:R-:W-:Y:S05]  /*1370*/  BRA.U !UP2, `(.L_x_19) ;  /* 0x000000010ad47547 */ /* 0x000fea000b800000 */
[----:B------:R-:W1:Y:S01]  /*1380*/  LDCU.128 UR12, c[0x0][0xb10] ;  /* 0x00016200ff0c77ac */ /* 0x000e620008000c00 */
[----:B------:R-:W2:Y:S01]  /*1390*/  LDCU UR6, c[0x0][0x370] ;  /* 0x00006e00ff0677ac */ /* 0x000ea20008000800 */
[----:B------:R-:W3:Y:S01]  /*13a0*/  LDCU UR5, c[0x0][0x374] ;  /* 0x00006e80ff0577ac */ /* 0x000ee20008000800 */
[----:B------:R-:W4:Y:S01]  /*13b0*/  LDCU UR24, c[0x0][0xb0c] ;  /* 0x00016180ff1877ac */ /* 0x000f220008000800 */
[----:B------:R-:W4:Y:S01]  /*13c0*/  LDCU UR4, c[0x0][0xb20] ;  /* 0x00016400ff0477ac */ /* 0x000f220008000800 */
[----:B------:R-:W4:Y:S01]  /*13d0*/  LDCU.64 UR8, c[0x0][0xb28] ;  /* 0x00016500ff0877ac */ /* 0x000f220008000a00 */
[----:B-1----:R-:W-:Y:S02]  /*13e0*/  UISETP.NE.AND UP0, UPT, UR14, 0x1, UPT ;  /* 0x000000010e00788c */ /* 0x002fe4000bf05270 */
[----:B---3--:R-:W-:Y:S02]  /*13f0*/  UIMAD.WIDE.U32 UR10, UR5, UR15, URZ ;  /* 0x0000000f050a72a5 */ /* 0x008fe4000f8e00ff */
[----:B--2---:R-:W-:-:S02]  /*1400*/  UIMAD.WIDE.U32 UR18, UR6, UR12, URZ ;  /* 0x0000000c061272a5 */ /* 0x004fc4000f8e00ff */
[----:B----4-:R-:W-:Y:S02]  /*1410*/  UISETP.NE.AND UP1, UPT, UR24, 0x1, UPT ;  /* 0x000000011800788c */ /* 0x010fe4000bf25270 */
[----:B------:R-:W-:Y:S01]  /*1420*/  UISETP.NE.AND UP2, UPT, UR23, 0x1, UPT ;  /* 0x000000011700788c */ /* 0x000fe2000bf45270 */
[----:B------:R-:W-:Y:S02]  /*1430*/  UMOV UR10, UR11 ;  /* 0x0000000b000a7c82 */ /* 0x000fe40008000000 */
[----:B------:R-:W-:Y:S01]  /*1440*/  UMOV UR18, UR19 ;  /* 0x0000001300127c82 */ /* 0x000fe20008000000 */
[----:B------:R-:W-:Y:S02]  /*1450*/  @UP0 USHF.R.U32.HI UR5, URZ, UR4, UR10 ;  /* 0x00000004ff050299 */ /* 0x000fe4000801160a */
[----:B------:R-:W-:Y:S02]  /*1460*/  UIMAD.WIDE.U32 UR20, UR30, UR15, URZ ;  /* 0x0000000f1e1472a5 */ /* 0x000fe4000f8e00ff */
[----:B------:R-:W-:-:S02]  /*1470*/  UIMAD.WIDE.U32 UR10, UR5, UR8, URZ ;  /* 0x00000008050a72a5 */ /* 0x000fc4000f8e00ff */
[----:B------:R-:W-:Y:S02]  /*1480*/  @UP1 USHF.R.U32.HI UR6, URZ, UR13, UR18 ;  /* 0x0000000dff061299 */ /* 0x000fe40008011612 */
[----:B------:R-:W-:Y:S02]  /*1490*/  UIMAD.WIDE.U32 UR16, UR25, UR12, URZ ;  /* 0x0000000c191072a5 */ /* 0x000fe4000f8e00ff */
[----:B------:R-:W-:Y:S01]  /*14a0*/  UIMAD.WIDE.U32 UR18, UR6, UR8, URZ ;  /* 0x00000008061272a5 */ /* 0x000fe2000f8e00ff */
[----:B------:R-:W-:Y:S01]  /*14b0*/  UMOV UR20, UR21 ;  /* 0x0000001500147c82 */ /* 0x000fe20008000000 */
[----:B------:R-:W-:Y:S01]  /*14c0*/  UMOV UR10, UR11 ;  /* 0x0000000b000a7c82 */ /* 0x000fe20008000000 */
[----:B------:R-:W-:Y:S02]  /*14d0*/  USHF.R.U32.HI UR20, URZ, UR4, UR20 ;  /* 0x00000004ff147299 */ /* 0x000fe40008011614 */
[----:B------:R-:W-:Y:S02]  /*14e0*/  @UP2 USHF.R.U32.HI UR5, URZ, UR9, UR10 ;  /* 0x00000009ff052299 */ /* 0x000fe4000801160a */
[----:B------:R-:W-:Y:S01]  /*14f0*/  UMOV UR7, UR19 ;  /* 0x0000001300077c82 */ /* 0x000fe20008000000 */
[----:B------:R-:W-:Y:S01]  /*1500*/  UMOV UR16, UR17 ;  /* 0x0000001100107c82 */ /* 0x000fe20008000000 */
[----:B------:R-:W-:-:S02]  /*1510*/  @UP2 USHF.R.U32.HI UR6, URZ, UR9, UR7 ;  /* 0x00000009ff062299 */ /* 0x000fc40008011607 */
[----:B------:R-:W-:Y:S02]  /*1520*/  USHF.R.U32.HI UR16, URZ, UR13, UR16 ;  /* 0x0000000dff107299 */ /* 0x000fe40008011610 */
[----:B------:R-:W-:Y:S02]  /*1530*/  USEL UR4, UR30, UR20, !UP0 ;  /* 0x000000141e047287 */ /* 0x000fe4000c000000 */
[----:B------:R-:W-:Y:S02]  /*1540*/  UIMAD UR7, UR5, UR23, URZ ;  /* 0x00000017050772a4 */ /* 0x000fe4000f8e02ff */
[----:B------:R-:W-:Y:S02]  /*1550*/  USEL UR5, UR25, UR16, !UP1 ;  /* 0x0000001019057287 */ /* 0x000fe4000c800000 */
[----:B------:R-:W-:Y:S02]  /*1560*/  UIMAD UR12, UR6, UR23, URZ ;  /* 0x00000017060c72a4 */ /* 0x000fe4000f8e02ff */
[----:B------:R-:W-:-:S02]  /*1570*/  UISETP.GE.AND UP0, UPT, UR4, UR7, UPT ;  /* 0x000000070400728c */ /* 0x000fc4000bf06270 */
[----:B------:R-:W-:Y:S02]  /*1580*/  UIMAD.WIDE.U32 UR10, UR4, UR8, URZ ;  /* 0x00000008040a72a5 */ /* 0x000fe4000f8e00ff */
[----:B------:R-:W-:Y:S02]  /*1590*/  UISETP.GE.OR UP0, UPT, UR5, UR12, UP0 ;  /* 0x0000000c0500728c */ /* 0x000fe40008706670 */
[----:B------:R-:W-:Y:S02]  /*15a0*/  UIMAD.WIDE.U32 UR12, UR5, UR8, URZ ;  /* 0x00000008050c72a5 */ /* 0x000fe4000f8e00ff */
[----:B------:R-:W-:Y:S01]  /*15b0*/  UIADD3 UR10, UPT, UPT, -UR4, URZ, URZ ;  /* 0x000000ff040a7290 */ /* 0x000fe2000fffe1ff */
[----:B------:R-:W-:Y:S01]  /*15c0*/  UMOV UR8, UR11 ;  /* 0x0000000b00087c82 */ /* 0x000fe20008000000 */
[----:B------:R-:W-:Y:S02]  /*15d0*/  UIADD3 UR11, UPT, UPT, -UR5, URZ, URZ ;  /* 0x000000ff050b7290 */ /* 0x000fe4000fffe1ff */
[----:B------:R-:W-:-:S03]  /*15e0*/  USHF.R.U32.HI UR8, URZ, UR9, UR8 ;  /* 0x00000009ff087299 */ /* 0x000fc60008011608 */
[----:B------:R-:W-:Y:S01]  /*15f0*/  @!UP0 UMOV UR7, UR13 ;  /* 0x0000000d00078c82 */ /* 0x000fe20008000000 */
[----:B------:R-:W-:Y:S02]  /*1600*/  UIMAD UR30, UR14, UR10, UR30 ;  /* 0x0000000a0e1e72a4 */ /* 0x000fe4000f8e021e */
[----:B------:R-:W-:Y:S02]  /*1610*/  USEL UR8, UR4, UR8, !UP2 ;  /* 0x0000000804087287 */ /* 0x000fe4000d000000 */
[----:B------:R-:W-:Y:S02]  /*1620*/  @!UP0 USHF.R.U32.HI UR7, URZ, UR9, UR7 ;  /* 0x00000009ff078299 */ /* 0x000fe40008011607 */
[----:B------:R-:W-:Y:S02]  /*1630*/  UIADD3 UR9, UPT, UPT, -UR8, URZ, URZ ;  /* 0x000000ff08097290 */ /* 0x000fe4000fffe1ff */
[----:B------:R-:W-:Y:S02]  /*1640*/  @!UP0 USEL UR7, UR5, UR7, !UP2 ;  /* 0x0000000705078287 */ /* 0x000fe4000d000000 */
[----:B------:R-:W-:-:S02]  /*1650*/  UIMAD UR9, UR23, UR9, UR4 ;  /* 0x00000009170972a4 */ /* 0x000fc4000f8e0204 */
[----:B------:R-:W-:Y:S02]  /*1660*/  @!UP0 UIADD3 UR8, UPT, UPT, UR8, -UR7, URZ ;  /* 0x8000000708088290 */ /* 0x000fe4000fffe0ff */
[----:B------:R-:W-:Y:S02]  /*1670*/  @!UP0 UIMAD UR6, UR9, UR6, UR7 ;  /* 0x00000006090682a4 */ /* 0x000fe4000f8e0207 */
[----:B------:R-:W-:Y:S02]  /*1680*/  @!UP0 UIMAD UR4, UR8, UR23, UR5 ;  /* 0x00000017080482a4 */ /* 0x000fe4000f8e0205 */
[----:B------:R-:W-:Y:S02]  /*1690*/  UIMAD UR25, UR24, UR11, UR25 ;  /* 0x0000000b181972a4 */ /* 0x000fe4000f8e0219 */
[----:B------:R-:W-:Y:S01]  /*16a0*/  UIMAD UR30, UR4, UR14, UR30 ;  /* 0x0000000e041e72a4 */ /* 0x000fe2000f8e021e */
[----:B------:R-:W-:Y:S02]  /*16b0*/  @!UP0 UMOV UR5, UR6 ;  /* 0x0000000600058c82 */ /* 0x000fe40008000000 */
[----:B------:R-:W-:-:S12]  /*16c0*/  UIMAD UR25, UR5, UR24, UR25 ;  /* 0x00000018051972a4 */ /* 0x000fd8000f8e0219 */
.L_x_19:
[----:B------:R-:W-:Y:S02]  /*16d0*/  UISETP.NE.AND UP1, UPT, UR26, 0x1, UPT ;  /* 0x000000011a00788c */ /* 0x000fe4000bf25270 */
[----:B------:R-:W-:Y:S02]  /*16e0*/  UISETP.NE.AND UP0, UPT, UR22, 0x2, UPT ;  /* 0x000000021600788c */ /* 0x000fe4000bf05270 */
[----:B------:R-:W-:-:S05]  /*16f0*/  ULOP3.LUT UR28, UR28, 0xc00, URZ, 0xc0, !UPT ;  /* 0x00000c001c1c7892 */ /* 0x000fca000f8ec0ff */
[----:B------:R-:W-:Y:S07]  /*1700*/  BRA.U UP1, `(.L_x_20) ;  /* 0x0000000101447547 */ /* 0x000fee000b800000 */
[----:B------:R-:W1:Y:S01]  /*1710*/  LDCU.128 UR8, c[0x0][0xb10] ;  /* 0x00016200ff0877ac */ /* 0x000e620008000c00 */
[----:B------:R-:W2:Y:S01]  /*1720*/  LDCU UR12, c[0x0][0xb0c] ;  /* 0x00016180ff0c77ac */ /* 0x000ea20008000800 */
[----:B------:R-:W3:Y:S01]  /*1730*/  LDCU UR13, c[0x0][0xb20] ;  /* 0x00016400ff0d77ac */ /* 0x000ee20008000800 */
[----:B-1----:R-:W-:Y:S02]  /*1740*/  UIMAD.WIDE.U32 UR6, UR25, UR8, URZ ;  /* 0x00000008190672a5 */ /* 0x002fe4000f8e00ff */
[----:B------:R-:W-:Y:S02]  /*1750*/  UIMAD.WIDE.U32 UR4, UR30, UR11, URZ ;  /* 0x0000000b1e0472a5 */ /* 0x000fe4000f8e00ff */
[----:B--2---:R-:W-:Y:S02]  /*1760*/  UISETP.NE.AND UP2, UPT, UR12, 0x1, UPT ;  /* 0x000000010c00788c */ /* 0x004fe4000bf45270 */
[----:B------:R-:W-:Y:S01]  /*1770*/  UISETP.NE.AND UP1, UPT, UR10, 0x1, UPT ;  /* 0x000000010a00788c */ /* 0x000fe2000bf25270 */
[----:B------:R-:W-:-:S02]  /*1780*/  UMOV UR6, UR7 ;  /* 0x0000000700067c82 */ /* 0x000fc40008000000 */
[----:B------:R-:W-:Y:S01]  /*1790*/  UMOV UR4, UR5 ;  /* 0x0000000500047c82 */ /* 0x000fe20008000000 */
[----:B------:R-:W-:Y:S02]  /*17a0*/  USHF.R.U32.HI UR6, URZ, UR9, UR6 ;  /* 0x00000009ff067299 */ /* 0x000fe40008011606 */
[----:B---3--:R-:W-:Y:S02]  /*17b0*/  USHF.R.U32.HI UR4, URZ, UR13, UR4 ;  /* 0x0000000dff047299 */ /* 0x008fe40008011604 */
[----:B------:R-:W-:Y:S02]  /*17c0*/  USEL UR5, UR25, UR6, !UP2 ;  /* 0x0000000619057287 */ /* 0x000fe4000d000000 */
[----:B------:R-:W-:-:S04]  /*17d0*/  USEL UR4, UR30, UR4, !UP1 ;  /* 0x000000041e047287 */ /* 0x000fc8000c800000 */
[----:B------:R-:W-:Y:S02]  /*17e0*/  UIADD3 UR6, UPT, UPT, UR5, -UR4, URZ ;  /* 0x8000000405067290 */ /* 0x000fe4000fffe0ff */
[----:B------:R-:W-:Y:S02]  /*17f0*/  UIADD3 UR4, UPT, UPT, -UR5, UR4, URZ ;  /* 0x0000000405047290 */ /* 0x000fe4000fffe1ff */
[----:B------:R-:W-:Y:S02]  /*1800*/  UIMAD UR30, UR6, UR10, UR30 ;  /* 0x0000000a061e72a4 */ /* 0x000fe4000f8e021e */
[----:B------:R-:W-:-:S12]  /*1810*/  UIMAD UR25, UR4, UR12, UR25 ;  /* 0x0000000c041972a4 */ /* 0x000fd8000f8e0219 */
.L_x_20:
[----:B------:R-:W-:Y:S05]  /*1820*/  BRA.U !UP5, `(.L_x_21) ;  /* 0x000000010d0c7547 */ /* 0x000fea000b800000 */
[----:B------:R-:W-:Y:S01]  /*1830*/  UCGABAR_WAIT ;  /* 0x0000000000007dc7 */ /* 0x000fe20008000000 */
[----:B------:R-:W-:Y:S01]  /*1840*/  CCTL.IVALL ;  /* 0x00000000ff00798f */ /* 0x000fe20002000000 */
[----:B------:R-:W-:Y:S05]  /*1850*/  BRA `(.L_x_22) ;  /* 0x0000000000047947 */ /* 0x000fea0003800000 */
.L_x_21:
[----:B------:R-:W-:Y:S06]  /*1860*/  BAR.SYNC.DEFER_BLOCKING 0x0 ;  /* 0x0000000000007b1d */ /* 0x000fec0000010000 */
.L_x_22:
[----:B------:R-:W-:Y:S05]  /*1870*/  BRA.U UP0, `(.L_x_23) ;  /* 0x0000001900747547 */ /* 0x000fea000b800000 */
[----:B------:R-:W1:Y:S01]  /*1880*/  LDCU UR6, c[0x0][0x38c] ;  /* 0x00007180ff0677ac */ /* 0x000e620008000800 */
[----:B------:R-:W2:Y:S01]  /*1890*/  S2UR UR7, SR_CgaCtaId ;  /* 0x00000000000779c3 */ /* 0x000ea20000008800 */
[----:B------:R-:W-:Y:S01]  /*18a0*/  PLOP3.LUT P1, PT, PT, PT, UP3, 0x80, 0x8 ;  /* 0x000000000008781c */ /* 0x000fe20003f2f038 */
[----:B------:R-:W-:Y:S01]  /*18b0*/  IMAD.MOV.U32 R12, RZ, RZ, 0x1 ;  /* 0x00000001ff0c7424 */ /* 0x000fe200078e00ff */
[----:B------:R-:W-:Y:S01]  /*18c0*/  UMOV UR13, 0x400 ;  /* 0x00000400000d7882 */ /* 0x000fe20000000000 */
[----:B------:R-:W-:Y:S01]  /*18d0*/  UISETP.NE.AND UP1, UPT, UR22, URZ, UPT ;  /* 0x000000ff1600728c */ /* 0x000fe2000bf25270 */
[----:B------:R-:W-:Y:S02]  /*18e0*/  ISETP.EQ.OR P2, PT, R0, RZ, P3 ;  /* 0x000000ff0000720c */ /* 0x000fe40001f42670 */
[----:B------:R-:W-:Y:S02]  /*18f0*/  CS2R R10, SRZ ;  /* 0x00000000000a7805 */ /* 0x000fe4000001ff00 */
[----:B------:R-:W-:Y:S01]  /*1900*/  PLOP3.LUT P1, PT, P1, PT, PT, 0x8, 0x80 ;  /* 0x000000000080781c */ /* 0x000fe20000f2e170 */
[----:B------:R-:W-:Y:S01]  /*1910*/  IMAD.MOV.U32 R9, RZ, RZ, RZ ;  /* 0x000000ffff097224 */ /* 0x000fe200078e00ff */
[----:B------:R-:W3:Y:S01]  /*1920*/  LDCU UR41, c[0x0][0x370] ;  /* 0x00006e00ff2977ac */ /* 0x000ee20008000800 */
[----:B------:R-:W-:Y:S01]  /*1930*/  IMAD.MOV.U32 R8, RZ, RZ, 0x1 ;  /* 0x00000001ff087424 */ /* 0x000fe200078e00ff */
[----:B------:R-:W4:Y:S01]  /*1940*/  LDCU.64 UR26, c[0x0][0x348] ;  /* 0x00006900ff1a77ac */ /* 0x000f220008000a00 */
[----:B-1----:R-:W-:-:S02]  /*1950*/  UIADD3 UR5, UPT, UPT, UR6, 0x1f, URZ ;  /* 0x0000001f06057890 */ /* 0x002fc4000fffe0ff */
[----:B------:R-:W-:Y:S02]  /*1960*/  USHF.R.U32.HI UR45, URZ, 0x5, UR28 ;  /* 0x00000005ff2d7899 */ /* 0x000fe4000801161c */
[----:B------:R-:W-:Y:S02]  /*1970*/  USHF.R.S32.HI UR4, URZ, 0x1f, UR5 ;  /* 0x0000001fff047899 */ /* 0x000fe40008011405 */
[----:B------:R-:W-:Y:S02]  /*1980*/  UIADD3 UR46, UPT, UPT, UR6, 0x3e, URZ ;  /* 0x0000003e062e7890 */ /* 0x000fe4000fffe0ff */
[----:B------:R-:W-:Y:S02]  /*1990*/  ULEA.HI UR4, UR4, UR5, URZ, 0x5 ;  /* 0x0000000504047291 */ /* 0x000fe4000f8f28ff */
[----:B------:R-:W-:Y:S02]  /*19a0*/  UIADD3 UR5, UPT, UPT, UR6, -0x1, URZ ;  /* 0xffffffff06057890 */ /* 0x000fe4000fffe0ff */
[----:B------:R-:W-:-:S02]  /*19b0*/  USHF.R.S32.HI UR43, URZ, 0x5, UR4 ;  /* 0x00000005ff2b7899 */ /* 0x000fc40008011404 */
[----:B------:R-:W-:Y:S02]  /*19c0*/  UISETP.GE.U32.AND UP2, UPT, UR5, -0x3f, UPT ;  /* 0xffffffc10500788c */ /* 0x000fe4000bf46070 */
[----:B------:R-:W-:Y:S02]  /*19d0*/  UISETP.LT.U32.AND UP0, UPT, UR43, 0x10, UPT ;  /* 0x000000102b00788c */ /* 0x000fe4000bf01070 */
[----:B--2---:R-:W-:Y:S02]  /*19e0*/  ULEA UR13, UR7, UR13, 0x18 ;  /* 0x0000000d070d7291 */ /* 0x004fe4000f8ec0ff */
[----:B------:R-:W-:Y:S02]  /*19f0*/  USEL UR42, UR43, 0x10, UP0 ;  /* 0x000000102b2a7887 */ /* 0x000fe40008000000 */
[----:B------:R-:W-:Y:S02]  /*1a00*/  ULEA UR29, UR28, UR13, 0x1 ;  /* 0x0000000d1c1d7291 */ /* 0x000fe4000f8e08ff */
[----:B------:R-:W-:-:S02]  /*1a10*/  UIADD3 UR21, UPT, UPT, UR42, -0x1, URZ ;  /* 0xffffffff2a157890 */ /* 0x000fc4000fffe0ff */
[----:B------:R-:W-:Y:S01]  /*1a20*/  @UP2 UIADD3 UR21, UPT, UPT, UR42, URZ, URZ ;  /* 0x000000ff2a152290 */ /* 0x000fe2000fffe0ff */
[----:B------:R-:W1:Y:S01]  /*1a30*/  LDCU UR39, c[0x0][0x374] ;  /* 0x00006e80ff2777ac */ /* 0x000e620008000800 */
[----:B------:R-:W-:Y:S02]  /*1a40*/  USEL UR24, UR37, 0x2, UP1 ;  /* 0x0000000225187887 */ /* 0x000fe40008800000 */
[----:B------:R-:W-:Y:S02]  /*1a50*/  UIADD3 UR29, UPT, UPT, UR29, 0x6400, URZ ;  /* 0x000064001d1d7890 */ /* 0x000fe4000fffe0ff */
[----:B------:R-:W-:Y:S02]  /*1a60*/  UIADD3 UR44, UPT, UPT, UR43, -UR42, URZ ;  /* 0x8000002a2b2c7290 */ /* 0x000fe4000fffe0ff */
[----:B------:R-:W-:Y:S01]  /*1a70*/  UIADD3 UR21, UPT, UPT, UR21, 0x1, URZ ;  /* 0x0000000115157890 */ /* 0x000fe2000fffe0ff */
[----:B---34-:R-:W-:-:S11]  /*1a80*/  UMOV UR5, URZ ;  /* 0x000000ff00057c82 */ /* 0x018fd60008000000 */
.L_x_43:
[----:B------:R-:W2:Y:S02]  /*1a90*/  S2UR UR4, SR_CgaCtaId ;  /* 0x00000000000479c3 */ /* 0x000ea40000008800 */
[----:B--2---:R-:W-:-:S09]  /*1aa0*/  UISETP.NE.AND UP0, UPT, UR4, URZ, UPT ;  /* 0x000000ff0400728c */ /* 0x004fd2000bf05270 */
[----:B-1----:R-:W-:Y:S05]  /*1ab0*/  BRA.U UP0, `(.L_x_24) ;  /* 0x0000000100287547 */ /* 0x002fea000b800000 */
[----:B------:R-:W-:Y:S02]  /*1ac0*/  LEA R0, R9, UR13, 0x3 ;  /* 0x0000000d09007c11 */ /* 0x000fe4000f8e18ff */
[----:B------:R-:W-:-:S04]  /*1ad0*/  SHF.L.U32 R3, R8, 0x1f, RZ ;  /* 0x0000001f08037819 */ /* 0x000fc800000006ff */
[----:B------:R-:W2:Y:S02]  /*1ae0*/  SYNCS.PHASECHK.TRANS64.TRYWAIT P0, [R0+URZ+0x1b0], R3 ;  /* 0x0001b003000075a7 */ /* 0x000ea400080011ff */
[----:B--2---:R-:W-:Y:S05]  /*1af0*/  @!P0 BRA `(.L_x_25) ;  /* 0x0000006800688947 */ /* 0x004fea0003800000 */
.L_x_135:
[----:B------:R3:W-:Y:S01]  /*1b00*/  SYNCS.ARRIVE.TRANS64.A1T0 RZ, [R0+URZ+0x1a0], RZ ;  /* 0x0001a0ff00ff79a7 */ /* 0x0007e200081000ff */
[----:B------:R-:W-:-:S05]  /*1b10*/  VIADD R9, R9, 0x1 ;  /* 0x0000000109097836 */ /* 0x000fca0000000000 */
[----:B------:R-:W-:-:S04]  /*1b20*/  ISETP.NE.AND P0, PT, R9, 0x2, PT ;  /* 0x000000020900780c */ /* 0x000fc80003f05270 */
[----:B--2---:R-:W-:Y:S02]  /*1b30*/  SEL R3, RZ, 0x1, P0 ;  /* 0x00000001ff037807 */ /* 0x004fe40000000000 */
[----:B------:R-:W-:Y:S02]  /*1b40*/  SEL R9, R9, RZ, P0 ;  /* 0x000000ff09097207 */ /* 0x000fe40000000000 */
[----:B------:R-:W-:-:S07]  /*1b50*/  LOP3.LUT R8, R8, R3, RZ, 0x3c, !PT ;  /* 0x0000000308087212 */ /* 0x000fce00078e3cff */
.L_x_24:
[----:B------:R-:W-:Y:S01]  /*1b60*/  ULEA UR4, UR5, UR13, 0x3 ;  /* 0x0000000d05047291 */ /* 0x000fe2000f8e18ff */
[----:B---3--:R-:W-:Y:S01]  /*1b70*/  SHF.L.U32 R0, R12, 0x1f, RZ ;  /* 0x0000001f0c007819 */ /* 0x008fe200000006ff */
[----:B------:R-:W-:Y:S02]  /*1b80*/  UISETP.GE.U32.AND UP0, UPT, UR46, 0x3f, UPT ;  /* 0x0000003f2e00788c */ /* 0x000fe4000bf06070 */
[----:B------:R-:W-:Y:S02]  /*1b90*/  USHF.L.U32 UR11, UR30, 0x6, URZ ;  /* 0x000000061e0b7899 */ /* 0x000fe400080006ff */
[----:B------:R-:W-:Y:S01]  /*1ba0*/  ULEA UR35, UR25, UR45, 0x7 ;  /* 0x0000002d19237291 */ /* 0x000fe2000f8e38ff */
[----:B------:R-:W-:Y:S02]  /*1bb0*/  UMOV UR7, URZ ;  /* 0x000000ff00077c82 */ /* 0x000fe40008000000 */
[----:B------:R2:W3:Y:S02]  /*1bc0*/  SYNCS.PHASECHK.TRANS64.TRYWAIT P0, [UR4+0x80], R0 ;  /* 0x00008000ff0075a7 */ /* 0x0004e40008001104 */
[----:B------:R-:W-:Y:S07]  /*1bd0*/  BRA.U !UP0, `(.L_x_26) ;  /* 0x0000000108c07547 */ /* 0x000fee000b800000 */
[----:B------:R-:W-:Y:S01]  /*1be0*/  UMOV UR6, URZ ;  /* 0x000000ff00067c82 */ /* 0x000fe20008000000 */
[----:B------:R-:W-:-:S05]  /*1bf0*/  UMOV UR4, UR5 ;  /* 0x0000000500047c82 */ /* 0x000fca0008000000 */
.L_x_32:
[----:B------:R-:W-:Y:S01]  /*1c00*/  ULEA UR33, UR4, UR13, 0x3 ;  /* 0x0000000d04217291 */ /* 0x000fe2000f8e18ff */
[----:B---3--:R-:W-:Y:S01]  /*1c10*/  @!P3 MOV R2, 0x3000 ;  /* 0x000030000002b802 */ /* 0x008fe20000000f00 */
[----:B-1-3--:R-:W-:Y:S10]  /*1c20*/  @P0 BRA `(.L_x_27) ;  /* 0x00000000000c0947 */ /* 0x00aff40003800000 */
[----:B------:R-:W-:-:S04]  /*1c30*/  SHF.L.U32 R3, R12, 0x1f, RZ ;  /* 0x0000001f0c037819 */ /* 0x000fc800000006ff */
[----:B------:R-:W3:Y:S02]  /*1c40*/  SYNCS.PHASECHK.TRANS64.TRYWAIT P0, [UR33+0x80], R3 ;  /* 0x00008003ff0075a7 */ /* 0x000ee40008001121 */
[----:B---3--:R-:W-:Y:S05]  /*1c50*/  @!P0 BRA `(.L_x_28) ;  /* 0x0000006800248947 */ /* 0x008fea0003800000 */
.L_x_27:
[----:B------:R3:W-:Y:S01]  /*1c60*/  @!P3 SYNCS.ARRIVE.TRANS64 RZ, [UR33], R2 ;  /* 0x00000002ffffb9a7 */ /* 0x0007e20008000021 */
[----:B------:R-:W-:-:S04]  /*1c70*/  ULOP3.LUT UR5, UR24, 0x2, URZ, 0xfc, !UPT ;  /* 0x0000000218057892 */ /* 0x000fc8000f8efcff */
[----:B------:R-:W-:-:S09]  /*1c80*/  UISETP.NE.AND UP0, UPT, UR5, 0x2, UPT ;  /* 0x000000020500788c */ /* 0x000fd2000bf05270 */
[----:B------:R-:W-:Y:S05]  /*1c90*/  BRA.U UP0, `(.L_x_29) ;  /* 0x0000000100047547 */ /* 0x000fea000b800000 */
[----:B-1----:R-:W-:Y:S05]  /*1ca0*/  BPT.TRAP 0x1 ;  /* 0x000000040000795c */ /* 0x002fea0000300000 */
.L_x_29:
[----:B------:R-:W-:Y:S04]  /*1cb0*/  BSSY.RECONVERGENT B0, `(.L_x_30) ;  /* 0x0000003000007945 */ /* 0x000fe80003800200 */
[----:B------:R-:W-:Y:S05]  /*1cc0*/  @P2 BRA `(.L_x_31) ;  /* 0x0000000000042947 */ /* 0x000fea0003800000 */
[----:B-1----:R-:W-:Y:S05]  /*1cd0*/  BPT.TRAP 0x1 ;  /* 0x000000040000795c */ /* 0x002fea0000300000 */
.L_x_31:
[----:B-1----:R-:W-:Y:S05]  /*1ce0*/  BSYNC.RECONVERGENT B0 ;  /* 0x0000000000007941 */ /* 0x002fea0003800200 */
.L_x_30:
[----:B------:R-:W-:Y:S02]  /*1cf0*/  UIADD3 UR5, UPT, UPT, UR4, 0x1, URZ ;  /* 0x0000000104057890 */ /* 0x000fe4000fffe0ff */
[----:B------:R-:W-:Y:S02]  /*1d00*/  UIADD3 UR16, UP1, UPT, UR26, 0x80, URZ ;  /* 0x000000801a107890 */ /* 0x000fe4000ff3e0ff */
[----:B------:R-:W-:Y:S02]  /*1d10*/  UISETP.NE.AND UP0, UPT, UR5, 0x10, UPT ;  /* 0x000000100500788c */ /* 0x000fe4000bf05270 */
[----:B------:R-:W-:Y:S02]  /*1d20*/  USHF.L.U32 UR34, UR6, 0x5, URZ ;  /* 0x0000000506227899 */ /* 0x000fe400080006ff */
[----:B------:R-:W-:Y:S02]  /*1d30*/  USEL UR8, URZ, 0x1, UP0 ;  /* 0x00000001ff087887 */ /* 0x000fe40008000000 */
[----:B------:R-:W-:-:S02]  /*1d40*/  USEL UR5, UR5, URZ, UP0 ;  /* 0x000000ff05057287 */ /* 0x000fc40008000000 */
[----:B------:R-:W-:Y:S02]  /*1d50*/  UIADD3 UR14, UP0, UPT, UR26, 0x180, URZ ;  /* 0x000001801a0e7890 */ /* 0x000fe4000ff1e0ff */
[----:B------:R-:W-:Y:S01]  /*1d60*/  LOP3.LUT R12, R12, UR8, RZ, 0x3c, !PT ;  /* 0x000000080c0c7c12 */ /* 0x000fe2000f8e3cff */
[----:B------:R-:W-:Y:S02]  /*1d70*/  USHF.L.U32 UR8, UR4, 0xc, URZ ;  /* 0x0000000c04087899 */ /* 0x000fe400080006ff */
[----:B------:R-:W-:Y:S01]  /*1d80*/  ULEA UR7, UR5, UR13, 0x3 ;  /* 0x0000000d05077291 */ /* 0x000fe2000f8e18ff */
[----:B--2---:R-:W-:Y:S01]  /*1d90*/  SHF.L.U32 R0, R12, 0x1f, RZ ;  /* 0x0000001f0c007819 */ /* 0x004fe200000006ff */
[----:B------:R-:W-:Y:S02]  /*1da0*/  ULOP3.LUT UR4, UR8, UR28, URZ, 0xfc, !UPT ;  /* 0x0000001c08047292 */ /* 0x000fe4000f8efcff */
[----:B------:R-:W-:Y:S02]  /*1db0*/  UIADD3.X UR17, UPT, UPT, URZ, UR27, URZ, UP1, !UPT ;  /* 0x0000001bff117290 */ /* 0x000fe40008ffe4ff */
[----:B------:R-:W-:-:S02]  /*1dc0*/  ULEA UR4, UR4, UR13, 0x1 ;  /* 0x0000000d04047291 */ /* 0x000fc4000f8e08ff */
[----:B------:R-:W-:Y:S01]  /*1dd0*/  UIADD3 UR8, UPT, UPT, UR13, 0x26400, UR8 ;  /* 0x000264000d087890 */ /* 0x000fe2000fffe008 */
[----:B------:R4:W1:Y:S01]  /*1de0*/  SYNCS.PHASECHK.TRANS64.TRYWAIT P0, [UR7+0x80], R0 ;  /* 0x00008000ff0075a7 */ /* 0x0008620008001107 */
[----:B------:R-:W-:Y:S02]  /*1df0*/  UIADD3 UR32, UPT, UPT, UR4, 0x6400, URZ ;  /* 0x0000640004207890 */ /* 0x000fe4000fffe0ff */
[----:B------:R-:W-:Y:S01]  /*1e00*/  UIADD3.X UR15, UPT, UPT, URZ, UR27, URZ, UP0, !UPT ;  /* 0x0000001bff0f7290 */ /* 0x000fe200087fe4ff */
[----:B------:R-:W-:Y:S01]  /*1e10*/  UMOV UR7, 0xf0000 ;  /* 0x000f000000077882 */ /* 0x000fe20000000000 */
[----:B------:R-:W-:Y:S01]  /*1e20*/  UMOV UR18, 0x0 ;  /* 0x0000000000127882 */ /* 0x000fe20000000000 */
[----:B------:R-:W-:Y:S01]  /*1e30*/  UMOV UR19, 0x10000000 ;  /* 0x1000000000137882 */ /* 0x000fe20000000000 */
[----:B------:R-:W-:Y:S01]  /*1e40*/  UMOV UR12, UR36 ;  /* 0x00000024000c7c82 */ /* 0x000fe20008000000 */
[----:B------:R-:W-:Y:S01]  /*1e50*/  UMOV UR9, UR33 ;  /* 0x0000002100097c82 */ /* 0x000fe20008000000 */
[----:B------:R-:W-:Y:S01]  /*1e60*/  UMOV UR10, UR34 ;  /* 0x00000022000a7c82 */ /* 0x000fe20008000000 */
[----:B------:R2:W-:Y:S01]  /*1e70*/  UTMALDG.3D.MULTICAST [UR32], [UR16], UR7, desc[UR18] ;  /* 0x00001220100073b4 */ /* 0x0005e20008011807 */
[----:B------:R-:W-:Y:S01]  /*1e80*/  UIADD3 UR6, UPT, UPT, UR6, 0x1, URZ ;  /* 0x0000000106067890 */ /* 0x000fe2000fffe0ff */
[----:B------:R-:W-:-:S03]  /*1e90*/  UMOV UR4, UR5 ;  /* 0x0000000500047c82 */ /* 0x000fc60008000000 */
[----:B------:R-:W-:Y:S01]  /*1ea0*/  UISETP.NE.AND UP0, UPT, UR6, UR21, UPT ;  /* 0x000000150600728c */ /* 0x000fe2000bf05270 */
[----:B------:R4:W-:Y:S01]  /*1eb0*/  UTMALDG.3D [UR8], [UR14], desc[UR18] ;  /* 0x000012080e0075b4 */ /* 0x0009e20008011000 */
[----:B--2---:R-:W-:-:S07]  /*1ec0*/  UMOV UR7, UR21 ;  /* 0x0000001500077c82 */ /* 0x004fce0008000000 */
[----:B----4-:R-:W-:Y:S05]  /*1ed0*/  BRA.U UP0, `(.L_x_32) ;  /* 0xfffffffd00487547 */ /* 0x010fea000b83ffff */
.L_x_26:
[----:B------:R-:W-:Y:S01]  /*1ee0*/  ULEA UR4, UR5, UR13, 0x3 ;  /* 0x0000000d05047291 */ /* 0x000fe2000f8e18ff */
[----:B--2---:R-:W-:Y:S01]  /*1ef0*/  SHF.L.U32 R0, R12, 0x1f, RZ ;  /* 0x0000001f0c007819 */ /* 0x004fe200000006ff */
[----:B------:R-:W-:Y:S01]  /*1f00*/  @!P1 SYNCS.ARRIVE.TRANS64.A1T0 RZ, [UR13+0x138], RZ ;  /* 0x000138ffffff99a7 */ /* 0x000fe2000810000d */
[----:B------:R-:W-:-:S06]  /*1f10*/  UISETP.GT.AND UP0, UPT, UR43, UR42, UPT ;  /* 0x0000002a2b00728c */ /* 0x000fcc000bf04270 */
[----:B-1-3--:R1:W2:Y:S03]  /*1f20*/  SYNCS.PHASECHK.TRANS64.TRYWAIT P0, [UR4+0x80], R0 ;  /* 0x00008000ff0075a7 */ /* 0x00a2a60008001104 */
[----:B------:R-:W-:Y:S05]  /*1f30*/  BRA.U !UP0, `(.L_x_33) ;  /* 0x0000000108bc7547 */ /* 0x000fea000b800000 */
[----:B------:R-:W-:Y:S01]  /*1f40*/  UIADD3 UR25, UPT, UPT, UR44, UR7, URZ ;  /* 0x000000072c197290 */ /* 0x000fe2000fffe0ff */
[----:B------:R-:W-:-:S11]  /*1f50*/  UMOV UR4, UR5 ;  /* 0x0000000500047c82 */ /* 0x000fd60008000000 */
.L_x_39:
[----:B------:R-:W-:Y:S01]  /*1f60*/  ULEA UR17, UR4, UR13, 0x3 ;  /* 0x0000000d04117291 */ /* 0x000fe2000f8e18ff */
[----:B--2---:R-:W-:Y:S01]  /*1f70*/  @!P3 MOV R2, 0x3000 ;  /* 0x000030000002b802 */ /* 0x004fe20000000f00 */
[----:B--2-4-:R-:W-:Y:S10]  /*1f80*/  @P0 BRA `(.L_x_34) ;  /* 0x00000000000c0947 */ /* 0x014ff40003800000 */
[----:B------:R-:W-:-:S04]  /*1f90*/  SHF.L.U32 R3, R12, 0x1f, RZ ;  /* 0x0000001f0c037819 */ /* 0x000fc800000006ff */
[----:B------:R-:W2:Y:S02]  /*1fa0*/  SYNCS.PHASECHK.TRANS64.TRYWAIT P0, [UR17+0x80], R3 ;  /* 0x00008003ff0075a7 */ /* 0x000ea40008001111 */
[----:B--2---:R-:W-:Y:S05]  /*1fb0*/  @!P0 BRA `(.L_x_35) ;  /* 0x0000006400648947 */ /* 0x004fea0003800000 */
.L_x_34:
[----:B------:R2:W-:Y:S01]  /*1fc0*/  @!P3 SYNCS.ARRIVE.TRANS64 RZ, [UR17], R2 ;  /* 0x00000002ffffb9a7 */ /* 0x0005e20008000011 */
[----:B------:R-:W-:-:S04]  /*1fd0*/  ULOP3.LUT UR5, UR24, 0x2, URZ, 0xfc, !UPT ;  /* 0x0000000218057892 */ /* 0x000fc8000f8efcff */
[----:B------:R-:W-:-:S09]  /*1fe0*/  UISETP.NE.AND UP0, UPT, UR5, 0x2, UPT ;  /* 0x000000020500788c */ /* 0x000fd2000bf05270 */
[----:B------:R-:W-:Y:S05]  /*1ff0*/  BRA.U UP0, `(.L_x_36) ;  /* 0x0000000100047547 */ /* 0x000fea000b800000 */
[----:B------:R-:W-:Y:S05]  /*2000*/  BPT.TRAP 0x1 ;  /* 0x000000040000795c */ /* 0x000fea0000300000 */
.L_x_36:
[----:B------:R-:W-:Y:S04]  /*2010*/  BSSY.RECONVERGENT B0, `(.L_x_37) ;  /* 0x0000003000007945 */ /* 0x000fe80003800200 */
[----:B------:R-:W-:Y:S05]  /*2020*/  @P2 BRA `(.L_x_38) ;  /* 0x0000000000042947 */ /* 0x000fea0003800000 */
[----:B------:R-:W-:Y:S05]  /*2030*/  BPT.TRAP 0x1 ;  /* 0x000000040000795c */ /* 0x000fea0000300000 */
.L_x_38:
[----:B------:R-:W-:Y:S05]  /*2040*/  BSYNC.RECONVERGENT B0 ;  /* 0x0000000000007941 */ /* 0x000fea0003800200 */
.L_x_37:
        /* <DEDUP_REMOVED lines=8> */
[----:B------:R-:W-:Y:S02]  /*20d0*/  ULEA UR6, UR5, UR13, 0x3 ;  /* 0x0000000d05067291 */ /* 0x000fe4000f8e18ff */
[----:B------:R-:W-:Y:S01]  /*20e0*/  ULEA UR8, UR4, UR13, 0xc ;  /* 0x0000000d04087291 */ /* 0x000fe2000f8e60ff */
[----:B-1----:R-:W-:Y:S01]  /*20f0*/  SHF.L.U32 R0, R12, 0x1f, RZ ;  /* 0x0000001f0c007819 */ /* 0x002fe200000006ff */
[----:B------:R-:W-:Y:S02]  /*2100*/  ULEA UR16, UR4, UR29, 0xd ;  /* 0x0000001d04107291 */ /* 0x000fe4000f8e68ff */
[----:B------:R-:W-:Y:S02]  /*2110*/  UIADD3.X UR15, UPT, UPT, URZ, UR27, URZ, UP1, !UPT ;  /* 0x0000001bff0f7290 */ /* 0x000fe40008ffe4ff */
[----:B------:R-:W-:Y:S01]  /*2120*/  UIADD3 UR8, UPT, UPT, UR8, 0x26400, URZ ;  /* 0x0002640008087890 */ /* 0x000fe2000fffe0ff */
[----:B------:R3:W4:Y:S01]  /*2130*/  SYNCS.PHASECHK.TRANS64.TRYWAIT P0, [UR6+0x80], R0 ;  /* 0x00008000ff0075a7 */ /* 0x0007220008001106 */
[----:B------:R-:W-:Y:S01]  /*2140*/  UIADD3.X UR23, UPT, UPT, URZ, UR27, URZ, UP0, !UPT ;  /* 0x0000001bff177290 */ /* 0x000fe200087fe4ff */
[----:B------:R-:W-:Y:S01]  /*2150*/  UMOV UR6, 0xf0000 ;  /* 0x000f000000067882 */ /* 0x000fe20000000000 */
[----:B------:R-:W-:Y:S01]  /*2160*/  UMOV UR30, 0x0 ;  /* 0x00000000001e7882 */ /* 0x000fe20000000000 */
[----:B------:R-:W-:Y:S01]  /*2170*/  UMOV UR31, 0x10000000 ;  /* 0x10000000001f7882 */ /* 0x000fe20000000000 */
[----:B------:R-:W-:Y:S01]  /*2180*/  UMOV UR19, UR35 ;  /* 0x0000002300137c82 */ /* 0x000fe20008000000 */
[----:B------:R-:W-:Y:S01]  /*2190*/  UMOV UR20, UR36 ;  /* 0x0000002400147c82 */ /* 0x000fe20008000000 */
[----:B------:R-:W-:Y:S01]  /*21a0*/  UMOV UR12, UR36 ;  /* 0x00000024000c7c82 */ /* 0x000fe20008000000 */
[----:B------:R-:W-:Y:S01]  /*21b0*/  UMOV UR9, UR17 ;  /* 0x0000001100097c82 */ /* 0x000fe20008000000 */
[----:B------:R-:W-:Y:S01]  /*21c0*/  UMOV UR10, UR18 ;  /* 0x00000012000a7c82 */ /* 0x000fe20008000000 */
[----:B------:R3:W-:Y:S01]  /*21d0*/  UTMALDG.3D.MULTICAST [UR16], [UR14], UR6, desc[UR30] ;  /* 0x00001e100e0073b4 */ /* 0x0007e20008011806 */
[----:B------:R-:W-:Y:S01]  /*21e0*/  UIADD3 UR7, UPT, UPT, UR7, 0x1, URZ ;  /* 0x0000000107077890 */ /* 0x000fe2000fffe0ff */
[----:B------:R-:W-:-:S03]  /*21f0*/  UMOV UR4, UR5 ;  /* 0x0000000500047c82 */ /* 0x000fc60008000000 */
[----:B------:R-:W-:Y:S01]  /*2200*/  UISETP.NE.AND UP0, UPT, UR7, UR25, UPT ;  /* 0x000000190700728c */ /* 0x000fe2000bf05270 */
[----:B------:R3:W-:Y:S08]  /*2210*/  UTMALDG.3D [UR8], [UR22], desc[UR30] ;  /* 0x00001e08160075b4 */ /* 0x0007f00008011000 */
[----:B---3--:R-:W-:Y:S05]  /*2220*/  BRA.U UP0, `(.L_x_39) ;  /* 0xfffffffd004c7547 */ /* 0x008fea000b83ffff */
.L_x_33:
[C---:B------:R-:W-:Y:S01]  /*2230*/  LEA R3, R11.reuse, UR13, 0x3 ;  /* 0x0000000d0b037c11 */ /* 0x040fe2000f8e18ff */
[----:B------:R-:W-:Y:S01]  /*2240*/  NOP ;  /* 0x0000000000007918 */ /* 0x000fe20000000000 */
[----:B-1----:R-:W-:Y:S02]  /*2250*/  SHF.L.U32 R0, R10, 0x1f, RZ ;  /* 0x0000001f0a007819 */ /* 0x002fe400000006ff */
[----:B------:R-:W-:Y:S02]  /*2260*/  LEA R5, R11, UR13, 0x4 ;  /* 0x0000000d0b057c11 */ /* 0x000fe4000f8e20ff */
[----:B--2-4-:R-:W1:Y:S02]  /*2270*/  SYNCS.PHASECHK.TRANS64.TRYWAIT P0, [R3+URZ+0x140], R0 ;  /* 0x00014000030075a7 */ /* 0x014e6400080011ff */
[----:B-1----:R-:W-:Y:S05]  /*2280*/  @!P0 BRA `(.L_x_40) ;  /* 0x0000006000c88947 */ /* 0x002fea0003800000 */
.L_x_138:
[----:B------:R-:W2:Y:S01]  /*2290*/  LDS.128 R4, [R5+0x1d0] ;  /* 0x0001d00005047984 */ /* 0x000ea20000000c00 */
[----:B------:R-:W-:Y:S01]  /*22a0*/  UISETP.GE.AND UP0, UPT, UR40, 0x1, UPT ;  /* 0x000000012800788c */ /* 0x000fe2000bf06270 */
[----:B------:R-:W-:Y:S01]  /*22b0*/  @!PT LDS RZ, [RZ] ;  /* 0x00000000fffff984 */ /* 0x000fe20000000800 */
[----:B------:R-:W-:Y:S01]  /*22c0*/  @!PT LDS RZ, [RZ] ;  /* 0x00000000fffff984 */ /* 0x000fe20000000800 */
[----:B------:R-:W-:Y:S01]  /*22d0*/  @!PT LDS RZ, [RZ] ;  /* 0x00000000fffff984 */ /* 0x000fe20000000800 */
[----:B------:R-:W-:Y:S01]  /*22e0*/  @!PT LDS RZ, [RZ] ;  /* 0x00000000fffff984 */ /* 0x000fe20000000800 */
[----:B------:R3:W-:Y:S06]  /*22f0*/  MEMBAR.ALL.CTA ;  /* 0x0000000000007992 */ /* 0x0007ec0000008000 */
[----:B---3--:R-:W3:Y:S01]  /*2300*/  FENCE.VIEW.ASYNC.S ;  /* 0x00000000000073c6 */ /* 0x008ee20000000000 */
[----:B--2---:R-:W-:-:S13]  /*2310*/  LOP3.LUT P0, RZ, R6, 0x1, RZ, 0xc0, !PT ;  /* 0x0000000106ff7812 */ /* 0x004fda000780c0ff */
[----:B---3--:R-:W-:Y:S01]  /*2320*/  VOTEU.ANY UP1, P0 ;  /* 0x0000000000ff7886 */ /* 0x008fe20000020100 */
[----:B------:R-:W-:-:S13]  /*2330*/  PLOP3.LUT P0, PT, PT, PT, UP1, 0x80, 0x8 ;  /* 0x000000000008781c */ /* 0x000fda0003f0f018 */
[----:B-1----:R-:W-:Y:S02]  /*2340*/  @P0 LOP3.LUT R0, R5, 0xffff, RZ, 0xc0, !PT ;  /* 0x0000ffff05000812 */ /* 0x002fe400078ec0ff */
[----:B------:R-:W-:Y:S02]  /*2350*/  @P0 MOV R2, R4 ;  /* 0x0000000400020202 */ /* 0x000fe40000000f00 */
[----:B------:R-:W-:Y:S01]  /*2360*/  @P0 R2UR UR6, R0 ;  /* 0x00000000000602ca */ /* 0x000fe200000e0000 */
[----:B------:R-:W-:Y:S01]  /*2370*/  VIADD R0, R3, 0x150 ;  /* 0x0000015003007836 */ /* 0x000fe20000000000 */
[----:B------:R-:W-:Y:S02]  /*2380*/  @P0 SHF.R.U32.HI R4, RZ, 0x10, R5 ;  /* 0x00000010ff040819 */ /* 0x000fe40000011605 */
[----:B------:R-:W-:Y:S02]  /*2390*/  @P0 R2UR UR7, R2 ;  /* 0x00000000020702ca */ /* 0x000fe400000e0000 */
[----:B------:R-:W-:-:S02]  /*23a0*/  PRMT R0, RZ, 0x654, R0 ;  /* 0x00000654ff007816 */ /* 0x000fc40000000000 */
[----:B------:R-:W-:Y:S02]  /*23b0*/  @P0 R2UR UR4, R4 ;  /* 0x00000000040402ca */ /* 0x000fe400000e0000 */
[----:B------:R1:W-:Y:S03]  /*23c0*/  SYNCS.ARRIVE.TRANS64.RED.A1T0 RZ, [R0+URZ], RZ ;  /* 0x000000ff00ff79a7 */ /* 0x0003e600081004ff */
[----:B------:R-:W-:-:S04]  /*23d0*/  @UP1 UMOV UR37, UR6 ;  /* 0x0000000600251c82 */ /* 0x000fc80008000000 */
[----:B------:R-:W-:-:S04]  /*23e0*/  @UP1 UMOV UR38, UR7 ;  /* 0x0000000700261c82 */ /* 0x000fc80008000000 */
[----:B------:R-:W-:Y:S01]  /*23f0*/  @UP1 UMOV UR36, UR4 ;  /* 0x0000000400241c82 */ /* 0x000fe20008000000 */
[----:B------:R-:W-:Y:S05]  /*2400*/  BRA.U !UP0, `(.L_x_41) ;  /* 0x0000000108d47547 */ /* 0x000fea000b800000 */
[----:B------:R-:W2:Y:S01]  /*2410*/  LDCU.128 UR16, c[0x0][0xb10] ;  /* 0x00016200ff1077ac */ /* 0x000ea20008000c00 */
[----:B------:R-:W3:Y:S01]  /*2420*/  LDCU UR12, c[0x0][0xb20] ;  /* 0x00016400ff0c77ac */ /* 0x000ee20008000800 */
[----:B------:R-:W4:Y:S01]  /*2430*/  LDCU UR20, c[0x0][0xb0c] ;  /* 0x00016180ff1477ac */ /* 0x000f220008000800 */
[----:B------:R-:W1:Y:S01]  /*2440*/  LDCU.64 UR8, c[0x0][0xb28] ;  /* 0x00016500ff0877ac */ /* 0x000e620008000a00 */
[----:B------:R-:W-:Y:S02]  /*2450*/  UISETP.NE.AND UP3, UPT, UR40, 0x1, UPT ;  /* 0x000000012800788c */ /* 0x000fe4000bf65270 */
[----:B--2---:R-:W-:Y:S02]  /*2460*/  UIMAD.WIDE.U32 UR10, UR39, UR19, URZ ;  /* 0x00000013270a72a5 */ /* 0x004fe4000f8e00ff */
[----:B------:R-:W-:Y:S02]  /*2470*/  UIMAD.WIDE.U32 UR6, UR41, UR16, URZ ;  /* 0x00000010290672a5 */ /* 0x000fe4000f8e00ff */
[----:B------:R-:W-:-:S02]  /*2480*/  UISETP.NE.AND UP0, UPT, UR18, 0x1, UPT ;  /* 0x000000011200788c */ /* 0x000fc4000bf05270 */
[----:B------:R-:W-:Y:S01]  /*2490*/  UIMAD.WIDE.U32 UR22, UR37, UR19, URZ ;  /* 0x00000013251672a5 */ /* 0x000fe2000f8e00ff */
[----:B------:R-:W-:Y:S02]  /*24a0*/  UMOV UR10, UR11 ;  /* 0x0000000b000a7c82 */ /* 0x000fe40008000000 */
[----:B------:R-:W-:Y:S01]  /*24b0*/  UMOV UR6, UR7 ;  /* 0x0000000700067c82 */ /* 0x000fe20008000000 */
[----:B---3--:R-:W-:Y:S02]  /*24c0*/  USHF.R.U32.HI UR10, URZ, UR12, UR10 ;  /* 0x0000000cff0a7299 */ /* 0x008fe4000801160a */
[----:B------:R-:W-:Y:S02]  /*24d0*/  USHF.R.U32.HI UR7, URZ, UR17, UR6 ;  /* 0x00000011ff077299 */ /* 0x000fe40008011606 */
[----:B----4-:R-:W-:Y:S02]  /*24e0*/  UISETP.NE.AND UP2, UPT, UR20, 0x1, UPT ;  /* 0x000000011400788c */ /* 0x010fe4000bf45270 */
[----:B------:R-:W-:-:S02]  /*24f0*/  USEL UR6, UR39, UR10, !UP0 ;  /* 0x0000000a27067287 */ /* 0x000fc4000c000000 */
[----:B------:R-:W-:Y:S02]  /*2500*/  USEL UR7, UR41, UR7, !UP2 ;  /* 0x0000000729077287 */ /* 0x000fe4000d000000 */
[----:B-1----:R-:W-:Y:S01]  /*2510*/  UIMAD.WIDE.U32 UR10, UR6, UR8, URZ ;  /* 0x00000008060a72a5 */ /* 0x002fe2000f8e00ff */
[----:B------:R-:W-:Y:S01]  /*2520*/  UMOV UR4, UR23 ;  /* 0x0000001700047c82 */ /* 0x000fe20008000000 */
[----:B------:R-:W-:Y:S02]  /*2530*/  UIMAD.WIDE.U32 UR14, UR38, UR16, URZ ;  /* 0x00000010260e72a5 */ /* 0x000fe4000f8e00ff */
[----:B------:R-:W-:-:S03]  /*2540*/  UIMAD.WIDE.U32 UR22, UR7, UR8, URZ ;  /* 0x00000008071672a5 */ /* 0x000fc6000f8e00ff */
[----:B------:R-:W-:Y:S01]  /*2550*/  UMOV UR10, UR11 ;  /* 0x0000000b000a7c82 */ /* 0x000fe20008000000 */
[----:B------:R-:W-:Y:S02]  /*2560*/  USHF.R.U32.HI UR4, URZ, UR12, UR4 ;  /* 0x0000000cff047299 */ /* 0x000fe40008011604 */
[----:B------:R-:W-:Y:S01]  /*2570*/  @UP3 USHF.R.U32.HI UR6, URZ, UR9, UR10 ;  /* 0x00000009ff063299 */ /* 0x000fe2000801160a */
[----:B------:R-:W-:Y:S01]  /*2580*/  UMOV UR14, UR15 ;  /* 0x0000000f000e7c82 */ /* 0x000fe20008000000 */
[----:B------:R-:W-:Y:S01]  /*2590*/  UMOV UR22, UR23 ;  /* 0x0000001700167c82 */ /* 0x000fe20008000000 */
[----:B------:R-:W-:Y:S02]  /*25a0*/  USHF.R.U32.HI UR17, URZ, UR17, UR14 ;  /* 0x00000011ff117299 */ /* 0x000fe4000801160e */
[----:B------:R-:W-:Y:S02]  /*25b0*/  USEL UR4, UR37, UR4, !UP0 ;  /* 0x0000000425047287 */ /* 0x000fe4000c000000 */
[----:B------:R-:W-:-:S02]  /*25c0*/  @UP3 USHF.R.U32.HI UR7, URZ, UR9, UR22 ;  /* 0x00000009ff073299 */ /* 0x000fc40008011616 */
[----:B------:R-:W-:Y:S02]  /*25d0*/  UIMAD UR10, UR40, UR6, URZ ;  /* 0x00000006280a72a4 */ /* 0x000fe4000f8e02ff */
[----:B------:R-:W-:Y:S02]  /*25e0*/  USEL UR6, UR38, UR17, !UP2 ;  /* 0x0000001126067287 */ /* 0x000fe4000d000000 */
[----:B------:R-:W-:Y:S02]  /*25f0*/  UIMAD UR12, UR40, UR7, URZ ;  /* 0x00000007280c72a4 */ /* 0x000fe4000f8e02ff */
[----:B------:R-:W-:Y:S02]  /*2600*/  UISETP.GE.AND UP0, UPT, UR4, UR10, UPT ;  /* 0x0000000a0400728c */ /* 0x000fe4000bf06270 */
[----:B------:R-:W-:Y:S02]  /*2610*/  UIMAD.WIDE.U32 UR10, UR4, UR8, URZ ;  /* 0x00000008040a72a5 */ /* 0x000fe4000f8e00ff */
[----:B------:R-:W-:-:S02]  /*2620*/  UISETP.GE.OR UP0, UPT, UR6, UR12, UP0 ;  /* 0x0000000c0600728c */ /* 0x000fc40008706670 */
        /* <DEDUP_REMOVED lines=19> */
.L_x_41:
[----:B------:R-:W2:Y:S02]  /*2760*/  LDCU UR4, c[0x0][0xb30] ;  /* 0x00016600ff0477ac */ /* 0x000ea40008000800 */
[----:B--2---:R-:W-:-:S09]  /*2770*/  UISETP.NE.AND UP0, UPT, UR4, 0x1, UPT ;  /* 0x000000010400788c */ /* 0x004fd2000bf05270 */
[----:B------:R-:W-:Y:S05]  /*2780*/  BRA.U UP0, `(.L_x_42) ;  /* 0x0000000100447547 */ /* 0x000fea000b800000 */
[----:B------:R-:W2:Y:S01]  /*2790*/  LDCU.128 UR16, c[0x0][0xb10] ;  /* 0x00016200ff1077ac */ /* 0x000ea20008000c00 */
[----:B------:R-:W3:Y:S01]  /*27a0*/  LDCU UR10, c[0x0][0xb0c] ;  /* 0x00016180ff0a77ac */ /* 0x000ee20008000800 */
[----:B------:R-:W4:Y:S01]  /*27b0*/  LDCU UR11, c[0x0][0xb20] ;  /* 0x00016400ff0b77ac */ /* 0x000f220008000800 */
[----:B--2---:R-:W-:Y:S02]  /*27c0*/  UIMAD.WIDE.U32 UR8, UR38, UR16, URZ ;  /* 0x00000010260872a5 */ /* 0x004fe4000f8e00ff */
[----:B------:R-:W-:Y:S02]  /*27d0*/  UIMAD.WIDE.U32 UR6, UR37, UR19, URZ ;  /* 0x00000013250672a5 */ /* 0x000fe4000f8e00ff */
[----:B---3--:R-:W-:Y:S02]  /*27e0*/  UISETP.NE.AND UP2, UPT, UR10, 0x1, UPT ;  /* 0x000000010a00788c */ /* 0x008fe4000bf45270 */
[----:B------:R-:W-:Y:S01]  /*27f0*/  UISETP.NE.AND UP0, UPT, UR18, 0x1, UPT ;  /* 0x000000011200788c */ /* 0x000fe2000bf05270 */
[----:B------:R-:W-:-:S02]  /*2800*/  UMOV UR8, UR9 ;  /* 0x0000000900087c82 */ /* 0x000fc40008000000 */
[----:B------:R-:W-:Y:S01]  /*2810*/  UMOV UR4, UR7 ;  /* 0x0000000700047c82 */ /* 0x000fe20008000000 */
[----:B------:R-:W-:Y:S02]  /*2820*/  USHF.R.U32.HI UR17, URZ, UR17, UR8 ;  /* 0x00000011ff117299 */ /* 0x000fe40008011608 */
[----:B----4-:R-:W-:Y:S02]  /*2830*/  USHF.R.U32.HI UR4, URZ, UR11, UR4 ;  /* 0x0000000bff047299 */ /* 0x010fe40008011604 */
[----:B------:R-:W-:Y:S02]  /*2840*/  USEL UR6, UR38, UR17, !UP2 ;  /* 0x0000001126067287 */ /* 0x000fe4000d000000 */
[----:B------:R-:W-:-:S04]  /*2850*/  USEL UR4, UR37, UR4, !UP0 ;  /* 0x0000000425047287 */ /* 0x000fc8000c000000 */
[----:B------:R-:W-:Y:S02]  /*2860*/  UIADD3 UR7, UPT, UPT, UR6, -UR4, URZ ;  /* 0x8000000406077290 */ /* 0x000fe4000fffe0ff */
[----:B------:R-:W-:Y:S02]  /*2870*/  UIADD3 UR4, UPT, UPT, -UR6, UR4, URZ ;  /* 0x0000000406047290 */ /* 0x000fe4000fffe1ff */
[----:B------:R-:W-:Y:S02]  /*2880*/  UIMAD UR37, UR7, UR18, UR37 ;  /* 0x00000012072572a4 */ /* 0x000fe4000f8e0225 */
[----:B------:R-:W-:-:S12]  /*2890*/  UIMAD UR38, UR4, UR10, UR38 ;  /* 0x0000000a042672a4 */ /* 0x000fd8000f8e0226 */
.L_x_42:
[----:B------:R-:W-:Y:S01]  /*28a0*/  VIADD R11, R11, 0x1 ;  /* 0x000000010b0b7836 */ /* 0x000fe20000000000 */
[----:B------:R-:W-:Y:S02]  /*28b0*/  R2UR UR6, R87 ;  /* 0x00000000570672ca */ /* 0x000fe400000e0000 */
[----:B------:R-:W-:Y:S02]  /*28c0*/  R2UR UR4, R86 ;  /* 0x00000000560472ca */ /* 0x000fe400000e0000 */
[C---:B------:R-:W-:Y:S02]  /*28d0*/  ISETP.NE.AND P0, PT, R11.reuse, 0x2, PT ;  /* 0x000000020b00780c */ /* 0x040fe40003f05270 */
[----:B------:R-:W-:Y:S02]  /*28e0*/  PLOP3.LUT P1, PT, PT, PT, PT, 0x80, 0x8 ;  /* 0x000000000008781c */ /* 0x000fe40003f2f070 */
[----:B------:R-:W-:Y:S02]  /*28f0*/  SEL R3, RZ, 0x1, P0 ;  /* 0x00000001ff037807 */ /* 0x000fe40000000000 */
[----:B------:R-:W-:-:S02]  /*2900*/  SEL R11, R11, RZ, P0 ;  /* 0x000000ff0b0b7207 */ /* 0x000fc40000000000 */
[----:B------:R-:W-:Y:S01]  /*2910*/  LOP3.LUT R10, R10, R3, RZ, 0x3c, !PT ;  /* 0x000000030a0a7212 */ /* 0x000fe200078e3cff */
[----:B------:R-:W-:Y:S02]  /*2920*/  UIADD3 UR25, UPT, UPT, UR38, UR6, URZ ;  /* 0x0000000626197290 */ /* 0x000fe4000fffe0ff */
[----:B------:R-:W-:Y:S01]  /*2930*/  UIADD3 UR30, UPT, UPT, UR37, UR4, URZ ;  /* 0x00000004251e7290 */ /* 0x000fe2000fffe0ff */
[----:B------:R-:W-:Y:S11]  /*2940*/  BRA.U UP1, `(.L_x_43) ;  /* 0xfffffff101507547 */ /* 0x000ff6000b83ffff */
[----:B------:R-:W-:Y:S01]  /*2950*/  UIADD3 UR13, UPT, UPT, UR13, 0x80, URZ ;  /* 0x000000800d0d7890 */ /* 0x000fe2000fffe0ff */
[----:B------:R-:W-:-:S03]  /*2960*/  SHF.L.U32 R3, R12, 0x1f, RZ ;  /* 0x0000001f0c037819 */ /* 0x000fc600000006ff */
[----:B------:R-:W-:-:S09]  /*2970*/  ULEA UR4, UR5, UR13, 0x3 ;  /* 0x0000000d05047291 */ /* 0x000fd2000f8e18ff */
[----:B------:R-:W2:Y:S02]  /*2980*/  SYNCS.PHASECHK.TRANS64.TRYWAIT P0, [UR4], R3 ;  /* 0x00000003ff0075a7 */ /* 0x000ea40008001104 */
[----:B--2---:R-:W-:Y:S05]  /*2990*/  @!P0 BRA `(.L_x_44) ;  /* 0x0000005c00188947 */ /* 0x004fea0003800000 */
.L_x_140:
[----:B------:R-:W-:-:S04]  /*29a0*/  UIADD3 UR4, UPT, UPT, UR5, 0x1, URZ ;  /* 0x0000000105047890 */ /* 0x000fc8000fffe0ff */
[----:B------:R-:W-:-:S04]  /*29b0*/  UISETP.NE.AND UP0, UPT, UR4, 0x10, UPT ;  /* 0x000000100400788c */ /* 0x000fc8000bf05270 */
[----:B------:R-:W-:Y:S02]  /*29c0*/  USEL UR6, URZ, 0x1, UP0 ;  /* 0x00000001ff067887 */ /* 0x000fe40008000000 */
[----:B------:R-:W-:-:S04]  /*29d0*/  USEL UR4, UR4, URZ, UP0 ;  /* 0x000000ff04047287 */ /* 0x000fc80008000000 */
[----:B------:R-:W-:Y:S01]  /*29e0*/  ULEA UR5, UR4, UR13, 0x3 ;  /* 0x0000000d04057291 */ /* 0x000fe2000f8e18ff */
[----:B------:R-:W-:-:S04]  /*29f0*/  LOP3.LUT R2, R12, UR6, RZ, 0x3c, !PT ;  /* 0x000000060c027c12 */ /* 0x000fc8000f8e3cff */
[----:B-1----:R-:W-:-:S04]  /*2a00*/  SHF.L.U32 R3, R2, 0x1f, RZ ;  /* 0x0000001f02037819 */ /* 0x002fc800000006ff */
[----:B------:R-:W1:Y:S02]  /*2a10*/  SYNCS.PHASECHK.TRANS64.TRYWAIT P0, [UR5], R3 ;  /* 0x00000003ff0075a7 */ /* 0x000e640008001105 */
[----:B-1----:R-:W-:Y:S05]  /*2a20*/  @!P0 BRA `(.L_x_45) ;  /* 0x0000005c000c8947 */ /* 0x002fea0003800000 */
.L_x_142:
        /* <DEDUP_REMOVED lines=9> */
.L_x_144:
        /* <DEDUP_REMOVED lines=9> */
.L_x_146:
        /* <DEDUP_REMOVED lines=9> */
.L_x_148:
        /* <DEDUP_REMOVED lines=9> */
.L_x_150:
        /* <DEDUP_REMOVED lines=9> */
.L_x_152:
        /* <DEDUP_REMOVED lines=9> */
.L_x_154:
        /* <DEDUP_REMOVED lines=9> */
.L_x_156:
        /* <DEDUP_REMOVED lines=9> */
.L_x_158:
        /* <DEDUP_REMOVED lines=9> */
.L_x_160:
        /* <DEDUP_REMOVED lines=9> */
.L_x_162:
        /* <DEDUP_REMOVED lines=9> */
.L_x_164:
        /* <DEDUP_REMOVED lines=9> */
.L_x_166:
        /* <DEDUP_REMOVED lines=9> */
.L_x_168:
[----:B------:R-:W-:-:S04]  /*3180*/  UIADD3 UR4, UPT, UPT, UR4, 0x1, URZ ;  /* 0x0000000104047890 */ /* 0x000fc8000fffe0ff */
[----:B------:R-:W-:-:S04]  /*3190*/  UISETP.NE.AND UP0, UPT, UR4, 0x10, UPT ;  /* 0x000000100400788c */ /* 0x000fc8000bf05270 */
[----:B------:R-:W-:Y:S02]  /*31a0*/  USEL UR5, URZ, 0x1, UP0 ;  /* 0x00000001ff057887 */ /* 0x000fe40008000000 */
[----:B------:R-:W-:-:S04]  /*31b0*/  USEL UR4, UR4, URZ, UP0 ;  /* 0x000000ff04047287 */ /* 0x000fc80008000000 */
[----:B------:R-:W-:Y:S01]  /*31c0*/  ULEA UR4, UR4, UR13, 0x3 ;  /* 0x0000000d04047291 */ /* 0x000fe2000f8e18ff */
[----:B-1----:R-:W-:-:S04]  /*31d0*/  LOP3.LUT R3, R2, UR5, RZ, 0x3c, !PT ;  /* 0x0000000502037c12 */ /* 0x002fc8000f8e3cff */
[----:B------:R-:W-:Y:S01]  /*31e0*/  SHF.L.U32 R3, R3, 0x1f, RZ ;  /* 0x0000001f03037819 */ /* 0x000fe200000006ff */
[----:B------:R-:W-:-:S07]  /*31f0*/  IMAD.U32 R0, RZ, RZ, UR4 ;  /* 0x00000004ff007e24 */ /* 0x000fce000f8e00ff */
.L_x_59:
[----:B-1----:R1:W2:Y:S02]  /*3200*/  SYNCS.PHASECHK.TRANS64.TRYWAIT P0, [R0+URZ], R3 ;  /* 0x00000003000075a7 */ /* 0x0022a400080011ff */
[----:B--2---:R-:W-:Y:S05]  /*3210*/  @!P0 NANOSLEEP.SYNCS 0x989680 ;  /* 0x009896800000895d */ /* 0x004fea0003900000 */
[----:B------:R-:W2:Y:S02]  /*3220*/  @!P0 SYNCS.PHASECHK.TRANS64 P0, [R0+URZ], R3 ;  /* 0x00000003000085a7 */ /* 0x000ea400080010ff */
[----:B--2---:R-:W-:Y:S05]  /*3230*/  @P0 EXIT ;  /* 0x000000000000094d */ /* 0x004fea0003800000 */
[----:B------:R-:W-:Y:S05]  /*3240*/  BRA `(.L_x_59) ;  /* 0xfffffffc00ec7947 */ /* 0x000fea000383ffff */
.L_x_23:
[----:B------:R-:W1:Y:S02]  /*3250*/  S2UR UR4, SR_CgaCtaId ;  /* 0x00000000000479c3 */ /* 0x000e640000008800 */
[----:B-1----:R-:W-:-:S04]  /*3260*/  UISETP.NE.AND UP0, UPT, UR4, URZ, UPT ;  /* 0x000000ff0400728c */ /* 0x002fc8000bf05270 */
[----:B------:R-:W-:-:S09]  /*3270*/  UISETP.NE.OR UP0, UPT, UR22, 0x1, UP0 ;  /* 0x000000011600788c */ /* 0x000fd20008705670 */
[----:B------:R-:W-:Y:S05]  /*3280*/  BRA.U UP0, `(.L_x_60) ;  /* 0x00000005004c7547 */ /* 0x000fea000b800000 */
[----:B------:R-:W1:Y:S01]  /*3290*/  S2UR UR5, SR_CgaCtaId ;  /* 0x00000000000579c3 */ /* 0x000e620000008800 */
[----:B------:R-:W-:Y:S01]  /*32a0*/  UMOV UR4, 0x400 ;  /* 0x0000040000047882 */ /* 0x000fe20000000000 */
[----:B------:R-:W-:Y:S01]  /*32b0*/  ISETP.GE.U32.AND P2, PT, R0, 0x4, PT ;  /* 0x000000040000780c */ /* 0x000fe20003f46070 */
[----:B------:R-:W-:Y:S01]  /*32c0*/  IMAD.MOV.U32 R12, RZ, RZ, 0x1 ;  /* 0x00000001ff0c7424 */ /* 0x000fe200078e00ff */
[----:B------:R-:W-:Y:S02]  /*32d0*/  CS2R R10, SRZ ;  /* 0x00000000000a7805 */ /* 0x000fe4000001ff00 */
[----:B------:R-:W-:Y:S01]  /*32e0*/  CS2R R8, SRZ ;  /* 0x0000000000087805 */ /* 0x000fe2000001ff00 */
[----:B-1----:R-:W-:-:S03]  /*32f0*/  ULEA UR6, UR5, UR4, 0x18 ;  /* 0x0000000405067291 */ /* 0x002fc6000f8ec0ff */
[----:B------:R-:W-:-:S09]  /*3300*/  UMOV UR5, URZ ;  /* 0x000000ff00057c82 */ /* 0x000fd20008000000 */
.L_x_64:
[----:B------:R-:W-:Y:S02]  /*3310*/  LEA R2, R8, UR6, 0x3 ;  /* 0x0000000608027c11 */ /* 0x000fe4000f8e18ff */
[----:B------:R-:W-:-:S03]  /*3320*/  SHF.L.U32 R5, R9, 0x1f, RZ ;  /* 0x0000001f09057819 */ /* 0x000fc600000006ff */
[----:B------:R-:W-:Y:S01]  /*3330*/  VIADD R4, R2, 0x1b0 ;  /* 0x000001b002047836 */ /* 0x000fe20000000000 */
[----:B------:R-:W1:Y:S02]  /*3340*/  SYNCS.PHASECHK.TRANS64.TRYWAIT P0, [R2+URZ+0x1a0], R5 ;  /* 0x0001a005020075a7 */ /* 0x000e6400080011ff */
[----:B-1----:R-:W-:Y:S05]  /*3350*/  @!P0 BRA `(.L_x_61) ;  /* 0x0000005800108947 */ /* 0x002fea0003800000 */
.L_x_169:
[----:B------:R-:W-:Y:S01]  /*3360*/  ULEA UR4, UR5, UR6, 0x3 ;  /* 0x0000000605047291 */ /* 0x000fe2000f8e18ff */
[----:B------:R-:W-:Y:S02]  /*3370*/  PRMT R4, RZ, 0x654, R4 ;  /* 0x00000654ff047816 */ /* 0x000fe40000000004 */
[----:B-1----:R-:W-:Y:S01]  /*3380*/  SHF.L.U32 R5, R12, 0x1f, RZ ;  /* 0x0000001f0c057819 */ /* 0x002fe200000006ff */
[----:B------:R-:W-:Y:S01]  /*3390*/  UIADD3 UR7, UPT, UPT, UR4, 0x140, URZ ;  /* 0x0000014004077890 */ /* 0x000fe2000fffe0ff */
[----:B------:R1:W-:Y:S05]  /*33a0*/  SYNCS.ARRIVE.TRANS64.RED.A1T0 RZ, [R4+URZ], RZ ;  /* 0x000000ff04ff79a7 */ /* 0x0003ea00081004ff */
[----:B------:R-:W-:Y:S01]  /*33b0*/  IMAD.U32 R7, RZ, RZ, UR7 ;  /* 0x00000007ff077e24 */ /* 0x000fe2000f8e00ff */
[----:B------:R-:W2:Y:S04]  /*33c0*/  SYNCS.PHASECHK.TRANS64.TRYWAIT P0, [UR4+0x150], R5 ;  /* 0x00015005ff0075a7 */ /* 0x000ea80008001104 */
[----:B------:R-:W-:Y:S01]  /*33d0*/  PRMT R6, R0, 0x654, R7 ;  /* 0x0000065400067816 */ /* 0x000fe20000000007 */
[----:B-1----:R-:W-:Y:S01]  /*33e0*/  @!P2 IMAD.MOV.U32 R4, RZ, RZ, 0x10 ;  /* 0x00000010ff04a424 */ /* 0x002fe200078e00ff */
[----:B--2---:R-:W-:Y:S06]  /*33f0*/  @!P0 BRA `(.L_x_62) ;  /* 0x0000005400fc8947 */ /* 0x004fec0003800000 */
.L_x_171:
[----:B------:R-:W-:Y:S01]  /*3400*/  ULEA UR8, UR5, UR6, 0x4 ;  /* 0x0000000605087291 */ /* 0x000fe2000f8e20ff */
[----:B------:R-:W-:Y:S01]  /*3410*/  SEL R3, R6, R3, !P2 ;  /* 0x0000000306037207 */ /* 0x000fe20005000000 */
[----:B------:R-:W-:Y:S01]  /*3420*/  UIADD3 UR9, UPT, UPT, UR4, 0x140, URZ ;  /* 0x0000014004097890 */ /* 0x000fe2000fffe0ff */
[----:B-1----:R-:W-:Y:S01]  /*3430*/  LEA R2, R11, UR6, 0x3 ;  /* 0x000000060b027c11 */ /* 0x002fe2000f8e18ff */
[----:B------:R-:W-:Y:S01]  /*3440*/  UIADD3 UR8, UPT, UPT, UR8, 0x1d0, URZ ;  /* 0x000001d008087890 */ /* 0x000fe2000fffe0ff */
[----:B------:R-:W-:Y:S01]  /*3450*/  SHF.L.U32 R5, R10, 0x1f, RZ ;  /* 0x0000001f0a057819 */ /* 0x000fe200000006ff */
[----:B------:R1:W-:Y:S01]  /*3460*/  @!P2 SYNCS.ARRIVE.TRANS64.RED RZ, [R3+URZ], R4 ;  /* 0x0000000403ffa9a7 */ /* 0x0003e200080004ff */
[----:B------:R-:W-:Y:S01]  /*3470*/  UIADD3 UR4, UPT, UPT, UR5, 0x1, URZ ;  /* 0x0000000105047890 */ /* 0x000fe2000fffe0ff */
[----:B------:R-:W-:-:S03]  /*3480*/  VIADD R8, R8, 0x1 ;  /* 0x0000000108087836 */ /* 0x000fc60000000000 */
[----:B------:R-:W-:Y:S02]  /*3490*/  UISETP.NE.AND UP0, UPT, UR4, 0x2, UPT ;  /* 0x000000020400788c */ /* 0x000fe4000bf05270 */
[----:B------:R-:W-:Y:S06]  /*34a0*/  UGETNEXTWORKID.BROADCAST [UR8], [UR9] ;  /* 0x00000000080073ca */ /* 0x000fec0008000100 */
[----:B------:R-:W-:Y:S01]  /*34b0*/  USEL UR7, URZ, 0x1, UP0 ;  /* 0x00000001ff077887 */ /* 0x000fe20008000000 */
[----:B------:R-:W-:Y:S01]  /*34c0*/  ISETP.NE.AND P0, PT, R8, 0x2, PT ;  /* 0x000000020800780c */ /* 0x000fe20003f05270 */
[----:B------:R-:W-:Y:S01]  /*34d0*/  USEL UR5, UR4, URZ, UP0 ;  /* 0x000000ff04057287 */ /* 0x000fe20008000000 */
[----:B------:R-:W2:Y:S03]  /*34e0*/  SYNCS.PHASECHK.TRANS64.TRYWAIT P1, [R2+URZ+0x140], R5 ;  /* 0x00014005020075a7 */ /* 0x000ea600080211ff */
[----:B------:R-:W-:Y:S01]  /*34f0*/  LOP3.LUT R12, R12, UR7, RZ, 0x3c, !PT ;  /* 0x000000070c0c7c12 */ /* 0x000fe2000f8e3cff */
[----:B-12---:R-:W-:Y:S07]  /*3500*/  @!P1 BRA `(.L_x_63) ;  /* 0x0000005400d09947 */ /* 0x006fee0003800000 */
.L_x_172:
[C---:B------:R-:W-:Y:S01]  /*3510*/  LEA R4, R11.reuse, UR6, 0x4 ;  /* 0x000000060b047c11 */ /* 0x040fe2000f8e20ff */
[----:B-1----:R-:W-:Y:S01]  /*3520*/  VIADD R2, R2, 0x150 ;  /* 0x0000015002027836 */ /* 0x002fe20000000000 */
[----:B------:R-:W-:Y:S01]  /*3530*/  SEL R8, R8, RZ, P0 ;  /* 0x000000ff08087207 */ /* 0x000fe20000000000 */
[----:B------:R-:W-:-:S03]  /*3540*/  VIADD R11, R11, 0x1 ;  /* 0x000000010b0b7836 */ /* 0x000fc60000000000 */
[----:B------:R-:W1:Y:S01]  /*3550*/  LDS.128 R4, [R4+0x1d0] ;  /* 0x0001d00004047984 */ /* 0x000e620000000c00 */
[----:B------:R-:W-:Y:S02]  /*3560*/  PRMT R2, RZ, 0x654, R2 ;  /* 0x00000654ff027816 */ /* 0x000fe40000000002 */
[C---:B------:R-:W-:Y:S01]  /*3570*/  ISETP.NE.AND P1, PT, R11.reuse, 0x2, PT ;  /* 0x000000020b00780c */ /* 0x040fe20003f25270 */
[----:B------:R-:W-:Y:S01]  /*3580*/  @!PT LDS RZ, [RZ] ;  /* 0x00000000fffff984 */ /* 0x000fe20000000800 */
[----:B------:R-:W-:Y:S01]  /*3590*/  @!PT LDS RZ, [RZ] ;  /* 0x00000000fffff984 */ /* 0x000fe20000000800 */
[----:B------:R-:W-:Y:S01]  /*35a0*/  @!PT LDS RZ, [RZ] ;  /* 0x00000000fffff984 */ /* 0x000fe20000000800 */
[----:B------:R-:W-:Y:S01]  /*35b0*/  @!PT LDS RZ, [RZ] ;  /* 0x00000000fffff984 */ /* 0x000fe20000000800 */
[----:B------:R2:W-:Y:S06]  /*35c0*/  MEMBAR.ALL.CTA ;  /* 0x0000000000007992 */ /* 0x0005ec0000008000 */
[----:B--2---:R-:W2:Y:S01]  /*35d0*/  FENCE.VIEW.ASYNC.S ;  /* 0x00000000000073c6 */ /* 0x004ea20000000000 */
[----:B------:R-:W-:Y:S01]  /*35e0*/  SEL R11, R11, RZ, P1 ;  /* 0x000000ff0b0b7207 */ /* 0x000fe20000800000 */
[----:B--2---:R2:W-:Y:S01]  /*35f0*/  SYNCS.ARRIVE.TRANS64.RED.A1T0 RZ, [R2+URZ], RZ ;  /* 0x000000ff02ff79a7 */ /* 0x0045e200081004ff */
[----:B-1----:R-:W-:-:S02]  /*3600*/  LOP3.LUT P3, RZ, R6, 0x1, RZ, 0xc0, !PT ;  /* 0x0000000106ff7812 */ /* 0x002fc4000786c0ff */
[----:B------:R-:W-:-:S04]  /*3610*/  SEL R5, RZ, 0x1, P1 ;  /* 0x00000001ff057807 */ /* 0x000fc80000800000 */
[----:B------:R-:W-:Y:S02]  /*3620*/  LOP3.LUT R10, R10, R5, RZ, 0x3c, !PT ;  /* 0x000000050a0a7212 */ /* 0x000fe400078e3cff */
[----:B--2---:R-:W-:-:S04]  /*3630*/  SEL R2, RZ, 0x1, P0 ;  /* 0x00000001ff027807 */ /* 0x004fc80000000000 */
[----:B------:R-:W-:Y:S01]  /*3640*/  LOP3.LUT R9, R9, R2, RZ, 0x3c, !PT ;  /* 0x0000000209097212 */ /* 0x000fe200078e3cff */
[----:B------:R-:W-:Y:S06]  /*3650*/  @P3 BRA `(.L_x_64) ;  /* 0xfffffffc002c3947 */ /* 0x000fec000383ffff */
[----:B------:R-:W-:Y:S01]  /*3660*/  ULEA UR4, UR5, UR6, 0x3 ;  /* 0x0000000605047291 */ /* 0x000fe2000f8e18ff */
[----:B------:R-:W-:-:S08]  /*3670*/  SHF.L.U32 R3, R12, 0x1f, RZ ;  /* 0x0000001f0c037819 */ /* 0x000fd000000006ff */
[----:B------:R-:W1:Y:S02]  /*3680*/  SYNCS.PHASECHK.TRANS64 P0, [UR4+0x150], R3 ;  /* 0x00015003ff0075a7 */ /* 0x000e640008001004 */
[----:B-1----:R-:W-:Y:S05]  /*3690*/  @P0 BRA `(.L_x_65) ;  /* 0x0000000000080947 */ /* 0x002fea0003800000 */
[----:B------:R-:W1:Y:S02]  /*36a0*/  SYNCS.PHASECHK.TRANS64.TRYWAIT P0, [UR4+0x150], R3 ;  /* 0x00015003ff0075a7 */ /* 0x000e640008001104 */
[----:B-1----:R-:W-:Y:S05]  /*36b0*/  @!P0 BRA `(.L_x_66) ;  /* 0x0000005400788947 */ /* 0x002fea0003800000 */
.L_x_65:
[----:B------:R-:W-:-:S04]  /*36c0*/  UIADD3 UR7, UPT, UPT, UR5, 0x1, URZ ;  /* 0x0000000105077890 */ /* 0x000fc8000fffe0ff */
[----:B------:R-:W-:-:S04]  /*36d0*/  UISETP.NE.AND UP0, UPT, UR7, 0x2, UPT ;  /* 0x000000020700788c */ /* 0x000fc8000bf05270 */
[----:B------:R-:W-:Y:S02]  /*36e0*/  USEL UR8, URZ, 0x1, UP0 ;  /* 0x00000001ff087887 */ /* 0x000fe40008000000 */
[----:B------:R-:W-:-:S04]  /*36f0*/  USEL UR7, UR7, URZ, UP0 ;  /* 0x000000ff07077287 */ /* 0x000fc80008000000 */
[----:B------:R-:W-:Y:S01]  /*3700*/  ULEA UR7, UR7, UR6, 0x3 ;  /* 0x0000000607077291 */ /* 0x000fe2000f8e18ff */
[----:B-1----:R-:W-:-:S04]  /*3710*/  LOP3.LUT R3, R12, UR8, RZ, 0x3c, !PT ;  /* 0x000000080c037c12 */ /* 0x002fc8000f8e3cff */
[----:B------:R-:W-:-:S04]  /*3720*/  SHF.L.U32 R0, R3, 0x1f, RZ ;  /* 0x0000001f03007819 */ /* 0x000fc800000006ff */
[----:B------:R-:W1:Y:S02]  /*3730*/  SYNCS.PHASECHK.TRANS64 P0, [UR7+0x150], R0 ;  /* 0x00015000ff0075a7 */ /* 0x000e640008001007 */
[----:B-1----:R-:W-:Y:S05]  /*3740*/  @P0 EXIT ;  /* 0x000000000000094d */ /* 0x002fea0003800000 */
[----:B------:R-:W-:Y:S02]  /*3750*/  SHF.L.U32 R3, R3, 0x1f, RZ ;  /* 0x0000001f03037819 */ /* 0x000fe400000006ff */
[----:B------:R-:W-:-:S07]  /*3760*/  MOV R0, UR7 ;  /* 0x0000000700007c02 */ /* 0x000fce0008000f00 */
.L_x_67:
[----:B-1----:R1:W2:Y:S02]  /*3770*/  SYNCS.PHASECHK.TRANS64.TRYWAIT P0, [R0+URZ+0x150], R3 ;  /* 0x00015003000075a7 */ /* 0x0022a400080011ff */
[----:B--2---:R-:W-:Y:S05]  /*3780*/  @!P0 NANOSLEEP.SYNCS 0x989680 ;  /* 0x009896800000895d */ /* 0x004fea0003900000 */
[----:B------:R-:W2:Y:S02]  /*3790*/  @!P0 SYNCS.PHASECHK.TRANS64 P0, [R0+URZ+0x150], R3 ;  /* 0x00015003000085a7 */ /* 0x000ea400080010ff */
[----:B--2---:R-:W-:Y:S05]  /*37a0*/  @P0 EXIT ;  /* 0x000000000000094d */ /* 0x004fea0003800000 */
[----:B------:R-:W-:Y:S05]  /*37b0*/  BRA `(.L_x_67) ;  /* 0xfffffffc00ec7947 */ /* 0x000fea000383ffff */
.L_x_60:
[----:B------:R-:W-:Y:S05]  /*37c0*/  BRA.U UP4, `(.L_x_68) ;  /* 0x0000000d04887547 */ /* 0x000fea000b800000 */
[----:B------:R-:W1:Y:S01]  /*37d0*/  S2UR UR7, SR_CgaCtaId ;  /* 0x00000000000779c3 */ /* 0x000e620000008800 */
[----:B------:R-:W-:Y:S01]  /*37e0*/  UMOV UR4, 0x40 ;  /* 0x0000004000047882 */ /* 0x000fe20000000000 */
[----:B------:R-:W-:Y:S01]  /*37f0*/  NOP ;  /* 0x0000000000007918 */ /* 0x000fe20000000000 */
[----:B------:R-:W-:Y:S01]  /*3800*/  UMOV UR6, 0x400 ;  /* 0x0000040000067882 */ /* 0x000fe20000000000 */
[----:B-1----:R-:W-:Y:S02]  /*3810*/  ULEA UR5, UR7, UR4, 0x18 ;  /* 0x0000000407057291 */ /* 0x002fe4000f8ec0ff */
[----:B------:R-:W-:-:S07]  /*3820*/  ULEA UR6, UR7, UR6, 0x18 ;  /* 0x0000000607067291 */ /* 0x000fce000f8ec0ff */
[----:B------:R-:W1:Y:S02]  /*3830*/  LDS.U8 R0, [UR5+0x1c] ;  /* 0x00001c05ff007984 */ /* 0x000e640008000000 */
[----:B-1----:R-:W-:-:S13]  /*3840*/  ISETP.NE.AND P0, PT, R0, RZ, PT ;  /* 0x000000ff0000720c */ /* 0x002fda0003f05270 */
[----:B------:R-:W-:Y:S05]  /*3850*/  @P0 BRA `(.L_x_69) ;  /* 0x0000000000580947 */ /* 0x000fea0003800000 */
[----:B------:R-:W-:-:S13]  /*3860*/  ELECT P0, URZ, PT ;  /* 0x0000000000ff782f */ /* 0x000fda0003800000 */
[----:B------:R-:W-:Y:S05]  /*3870*/  @!P0 BRA `(.L_x_70) ;  /* 0x0000000000608947 */ /* 0x000fea0003800000 */
[----:B------:R-:W-:Y:S01]  /*3880*/  UMOV UR4, 0x10 ;  /* 0x0000001000047882 */ /* 0x000fe20000000000 */
[----:B------:R-:W-:Y:S01]  /*3890*/  HFMA2 R0, -RZ, RZ, 0, 5.9604644775390625e-08 ;  /* 0x00000001ff007431 */ /* 0x000fe200000001ff */
[----:B------:R-:W-:-:S03]  /*38a0*/  MOV R3, 0xffff ;  /* 0x0000ffff00037802 */ /* 0x000fc60000000f00 */
[----:B------:R-:W-:Y:S04]  /*38b0*/  DEPBAR.LE SB1, 0x36 ;  /* 0x00009d800000791a */ /* 0x000fe80000000000 */
[----:B------:R-:W1:Y:S02]  /*38c0*/  UTCATOMSWS.FIND_AND_SET.ALIGN UP0, UR4, UR4 ;  /* 0x00000004000475e3 */ /* 0x000e640008000800 */
[----:B-1----:R-:W-:Y:S01]  /*38d0*/  MOV R4, UR4 ;  /* 0x0000000400047c02 */ /* 0x002fe20008000f00 */
[----:B------:R-:W-:Y:S06]  /*38e0*/  BRA.U UP0, `(.L_x_71) ;  /* 0x0000000100187547 */ /* 0x000fec000b800000 */
.L_x_72:
[----:B------:R-:W-:Y:S05]  /*38f0*/  NANOSLEEP 0x64 ;  /* 0x000000640000795d */ /* 0x000fea0003800000 */
[----:B------:R-:W-:-:S05]  /*3900*/  UMOV UR4, 0x10 ;  /* 0x0000001000047882 */ /* 0x000fca0000000000 */
[----:B------:R-:W-:Y:S04]  /*3910*/  DEPBAR.LE SB1, 0x36 ;  /* 0x00009d800000791a */ /* 0x000fe80000000000 */
[----:B------:R-:W1:Y:S02]  /*3920*/  UTCATOMSWS.FIND_AND_SET.ALIGN UP0, UR4, UR4 ;  /* 0x00000004000475e3 */ /* 0x000e640008000800 */
[----:B-1----:R-:W-:Y:S01]  /*3930*/  MOV R4, UR4 ;  /* 0x0000000400047c02 */ /* 0x002fe20008000f00 */
[----:B------:R-:W-:Y:S05]  /*3940*/  BRA.U !UP0, `(.L_x_72) ;  /* 0xfffffffd08e87547 */ /* 0x000fea000b83ffff */
.L_x_71:
[-C--:B------:R-:W-:Y:S02]  /*3950*/  SHF.L.U32 R3, R3, R4.reuse, RZ ;  /* 0x0000000403037219 */ /* 0x080fe400000006ff */
[----:B------:R-:W-:Y:S01]  /*3960*/  SHF.L.U32 R0, R0, R4, RZ ;  /* 0x0000000400007219 */ /* 0x000fe200000006ff */
[----:B------:R-:W-:Y:S02]  /*3970*/  IMAD.SHL.U32 R4, R4, 0x20, RZ ;  /* 0x0000002004047824 */ /* 0x000fe400078e00ff */
[----:B------:R1:W-:Y:S04]  /*3980*/  ATOMS.OR RZ, [UR5+0x14], R3 ;  /* 0x00001403ffff798c */ /* 0x0003e8000b000005 */
[----:B------:R1:W-:Y:S04]  /*3990*/  ATOMS.OR RZ, [UR5+0x18], R0 ;  /* 0x00001800ffff798c */ /* 0x0003e8000b000005 */
[----:B------:R1:W-:Y:S01]  /*39a0*/  STS [UR6+0x1f0], R4 ;  /* 0x0001f004ff007988 */ /* 0x0003e20008000806 */
[----:B------:R-:W-:Y:S05]  /*39b0*/  BRA `(.L_x_70) ;  /* 0x0000000000107947 */ /* 0x000fea0003800000 */
.L_x_69:
[----:B------:R-:W-:Y:S02]  /*39c0*/  MOV R0, 0xffffffff ;  /* 0xffffffff00007802 */ /* 0x000fe40000000f00 */
[----:B------:R-:W-:-:S03]  /*39d0*/  MOV R4, 0x3a00 ;  /* 0x00003a0000047802 */ /* 0x000fc60000000f00 */
[----:B------:R1:W-:Y:S04]  /*39e0*/  STS [UR6+0x1f0], R0 ;  /* 0x0001f000ff007988 */ /* 0x0003e80008000806 */
[----:B-1---5:R-:W-:Y:S05]  /*39f0*/  CALL.REL.NOINC `($__internal_1_$__cuda_sm10x_tcgen05_guardrail_trap_phase_invalid_during_alloc) ;  /* 0x00000058004c7944 */ /* 0x022fea0003c00000 */
.L_x_70:
[----:B------:R-:W-:Y:S05]  /*3a00*/  WARPSYNC.ALL ;  /* 0x0000000000007948 */ /* 0x000fea0003800000 */
[----:B------:R-:W2:Y:S01]  /*3a10*/  S2UR UR4, SR_CgaCtaId ;  /* 0x00000000000479c3 */ /* 0x000ea20000008800 */
[----:B------:R-:W-:Y:S01]  /*3a20*/  UMOV UR17, 0x400 ;  /* 0x0000040000117882 */ /* 0x000fe20000000000 */
[----:B------:R-:W-:-:S06]  /*3a30*/  NOP ;  /* 0x0000000000007918 */ /* 0x000fcc0000000000 */
[----:B------:R-:W-:Y:S06]  /*3a40*/  BAR.ARV 0x6, 0xa0 ;  /* 0x0182800000007b1d */ /* 0x000fec0000002000 */
[----:B------:R-:W3:Y:S01]  /*3a50*/  LDCU UR5, c[0x0][0x38c] ;  /* 0x00007180ff0577ac */ /* 0x000ee20008000800 */
[----:B------:R-:W-:Y:S01]  /*3a60*/  LOP3.LUT R2, R2, 0xffff, RZ, 0xc0, !PT ;  /* 0x0000ffff02027812 */ /* 0x000fe200078ec0ff */
[----:B------:R-:W-:Y:S01]  /*3a70*/  IMAD.MOV.U32 R11, RZ, RZ, 0x1 ;  /* 0x00000001ff0b7424 */ /* 0x000fe200078e00ff */
[----:B------:R-:W-:Y:S01]  /*3a80*/  CS2R R8, SRZ ;  /* 0x0000000000087805 */ /* 0x000fe2000001ff00 */
[----:B------:R-:W4:Y:S01]  /*3a90*/  LDCU UR8, c[0x0][0x38c] ;  /* 0x00007180ff0877ac */ /* 0x000f220008000800 */
[----:B------:R-:W-:Y:S01]  /*3aa0*/  R2UR UR19, R2 ;  /* 0x00000000021372ca */ /* 0x000fe200000e0000 */
[----:B------:R-:W-:Y:S01]  /*3ab0*/  IMAD.MOV.U32 R10, RZ, RZ, RZ ;  /* 0x000000ffff0a7224 */ /* 0x000fe200078e00ff */
[----:B------:R-:W-:Y:S01]  /*3ac0*/  UMOV UR23, URZ ;  /* 0x000000ff00177c82 */ /* 0x000fe20008000000 */
[----:B------:R-:W-:Y:S01]  /*3ad0*/  UMOV UR14, URZ ;  /* 0x000000ff000e7c82 */ /* 0x000fe20008000000 */
[----:B--2---:R-:W-:Y:S01]  /*3ae0*/  ULEA UR17, UR4, UR17, 0x18 ;  /* 0x0000001104117291 */ /* 0x004fe2000f8ec0ff */
[----:B------:R-:W-:Y:S01]  /*3af0*/  UMOV UR26, 0x0 ;  /* 0x00000000001a7882 */ /* 0x000fe20000000000 */
[----:B------:R-:W-:-:S02]  /*3b00*/  UMOV UR27, 0x8100010 ;  /* 0x08100010001b7882 */ /* 0x000fc40000000000 */
[----:B------:R-:W-:Y:S02]  /*3b10*/  UIADD3 UR6, UPT, UPT, UR17, 0x6400, URZ ;  /* 0x0000640011067890 */ /* 0x000fe4000fffe0ff */
[----:B------:R-:W-:Y:S02]  /*3b20*/  UIADD3 UR7, UPT, UPT, UR17, 0x26400, URZ ;  /* 0x0002640011077890 */ /* 0x000fe4000fffe0ff */
[----:B---3--:R-:W-:Y:S01]  /*3b30*/  UIADD3 UR5, UPT, UPT, UR5, 0x1f, URZ ;  /* 0x0000001f05057890 */ /* 0x008fe2000fffe0ff */
[----:B-1----:R-:W1:Y:S01]  /*3b40*/  LDS R0, [UR17+0x1f0] ;  /* 0x0001f011ff007984 */ /* 0x002e620008000800 */
[----:B------:R-:W-:Y:S02]  /*3b50*/  USHF.R.U32.HI UR6, URZ, 0x4, UR6 ;  /* 0x00000004ff067899 */ /* 0x000fe40008011606 */
[----:B------:R-:W-:Y:S02]  /*3b60*/  USHF.R.S32.HI UR4, URZ, 0x1f, UR5 ;  /* 0x0000001fff047899 */ /* 0x000fe40008011405 */
[----:B------:R-:W-:-:S02]  /*3b70*/  ULOP3.LUT UR6, UR6, 0x3fff, URZ, 0xc0, !UPT ;  /* 0x00003fff06067892 */ /* 0x000fc4000f8ec0ff */
[----:B------:R-:W-:Y:S02]  /*3b80*/  ULEA.HI UR4, UR4, UR5, URZ, 0x5 ;  /* 0x0000000504047291 */ /* 0x000fe4000f8f28ff */
[----:B------:R-:W-:Y:S02]  /*3b90*/  USHF.R.U32.HI UR5, URZ, 0x4, UR7 ;  /* 0x00000004ff057899 */ /* 0x000fe40008011607 */
[----:B------:R-:W-:Y:S02]  /*3ba0*/  USHF.R.S32.HI UR28, URZ, 0x5, UR4 ;  /* 0x00000005ff1c7899 */ /* 0x000fe40008011404 */
[----:B------:R-:W-:Y:S02]  /*3bb0*/  ULOP3.LUT UR5, UR5, 0x3fff, URZ, 0xc0, !UPT ;  /* 0x00003fff05057892 */ /* 0x000fe4000f8ec0ff */
[----:B------:R-:W-:Y:S02]  /*3bc0*/  UISETP.LT.AND UP0, UPT, UR28, 0x1, UPT ;  /* 0x000000011c00788c */ /* 0x000fe4000bf01270 */
[----:B------:R-:W-:-:S02]  /*3bd0*/  ULOP3.LUT UR20, UR6, 0x10000, URZ, 0xfc, !UPT ;  /* 0x0001000006147892 */ /* 0x000fc4000f8efcff */
[----:B------:R-:W-:Y:S02]  /*3be0*/  USEL UR29, UR28, 0x1, !UP0 ;  /* 0x000000011c1d7887 */ /* 0x000fe4000c000000 */
[----:B------:R-:W-:Y:S02]  /*3bf0*/  ULOP3.LUT UR21, UR5, 0x10000, URZ, 0xfc, !UPT ;  /* 0x0001000005157892 */ /* 0x000fe4000f8efcff */
[----:B------:R-:W-:Y:S02]  /*3c00*/  UIADD3 UR29, UPT, UPT, -UR29, URZ, URZ ;  /* 0x000000ff1d1d7290 */ /* 0x000fe4000fffe1ff */
[----:B----4-:R-:W-:Y:S01]  /*3c10*/  UISETP.GE.AND UP4, UPT, UR8, 0x1, UPT ;  /* 0x000000010800788c */ /* 0x010fe2000bf86270 */
[----:B------:R-:W-:Y:S01]  /*3c20*/  UMOV UR24, 0x0 ;  /* 0x0000000000187882 */ /* 0x000fe20000000000 */
[----:B------:R-:W-:Y:S01]  /*3c30*/  UMOV UR25, 0x8100010 ;  /* 0x0810001000197882 */ /* 0x000fe20000000000 */
[----:B-1----:R-:W-:-:S15]  /*3c40*/  R2UR UR30, R0 ;  /* 0x00000000001e72ca */ /* 0x002fde00000e0000 */
.L_x_79:
[----:B------:R-:W-:Y:S02]  /*3c50*/  LEA R0, R10, UR17, 0x3 ;  /* 0x000000110a007c11 */ /* 0x000fe4000f8e18ff */
[----:B------:R-:W-:Y:S02]  /*3c60*/  SHF.L.U32 R5, R9, 0x1f, RZ ;  /* 0x0000001f09057819 */ /* 0x000fe400000006ff */
[----:B------:R-:W-:Y:S01]  /*3c70*/  PLOP3.LUT P0, PT, PT, PT, UP4, 0x80, 0x8 ;  /* 0x000000000008781c */ /* 0x000fe20003f0f048 */
[----:B------:R-:W-:Y:S01]  /*3c80*/  VIADD R3, R0, 0x150 ;  /* 0x0000015000037836 */ /* 0x000fe20000000000 */
[----:B-1----:R-:W1:Y:S02]  /*3c90*/  SYNCS.PHASECHK.TRANS64.TRYWAIT P1, [R0+URZ+0x140], R5 ;  /* 0x00014005000075a7 */ /* 0x002e6400080211ff */
[----:B-1-3--:R-:W-:Y:S09]  /*3ca0*/  @!P1 BRA `(.L_x_73) ;  /* 0x0000005000149947 */ /* 0x00aff20003800000 */
.L_x_174:
[----:B------:R-:W-:Y:S01]  /*3cb0*/  LEA R4, R10, UR17, 0x4 ;  /* 0x000000110a047c11 */ /* 0x000fe2000f8e20ff */
[----:B------:R-:W-:Y:S01]  /*3cc0*/  @UP4 ULEA UR4, UR14, UR17, 0x3 ;  /* 0x000000110e044291 */ /* 0x000fe2000f8e18ff */
[----:B------:R-:W-:Y:S01]  /*3cd0*/  PLOP3.LUT P2, PT, PT, PT, PT, 0x80, 0x8 ;  /* 0x000000000008781c */ /* 0x000fe20003f4f070 */
[----:B------:R-:W-:Y:S01]  /*3ce0*/  ULEA UR22, UR23, UR17, 0x3 ;  /* 0x0000001117167291 */ /* 0x000fe2000f8e18ff */
[----:B------:R-:W-:Y:S01]  /*3cf0*/  PRMT R3, RZ, 0x654, R3 ;  /* 0x00000654ff037816 */ /* 0x000fe20000000003 */
[----:B------:R-:W-:Y:S01]  /*3d00*/  ULEA UR18, UR23, UR30, 0x6 ;  /* 0x0000001e17127291 */ /* 0x000fe2000f8e30ff */
[----:B-1----:R-:W1:Y:S01]  /*3d10*/  LDS.128 R4, [R4+0x1d0] ;  /* 0x0001d00004047984 */ /* 0x002e620000000c00 */
[----:B------:R-:W-:Y:S02]  /*3d20*/  @P0 SHF.L.U32 R2, R8, 0x1f, RZ ;  /* 0x0000001f08020819 */ /* 0x000fe400000006ff */
[----:B------:R-:W-:Y:S01]  /*3d30*/  SHF.L.U32 R0, R11, 0x1f, RZ ;  /* 0x0000001f0b007819 */ /* 0x000fe200000006ff */
[----:B------:R-:W-:Y:S01]  /*3d40*/  @!PT LDS RZ, [RZ] ;  /* 0x00000000fffff984 */ /* 0x000fe20000000800 */
[----:B------:R-:W-:Y:S01]  /*3d50*/  @!PT LDS RZ, [RZ] ;  /* 0x00000000fffff984 */ /* 0x000fe20000000800 */
[----:B------:R-:W-:Y:S01]  /*3d60*/  @!PT LDS RZ, [RZ] ;  /* 0x00000000fffff984 */ /* 0x000fe20000000800 */
[----:B------:R-:W-:Y:S01]  /*3d70*/  @!PT LDS RZ, [RZ] ;  /* 0x00000000fffff984 */ /* 0x000fe20000000800 */
[----:B------:R2:W-:Y:S06]  /*3d80*/  MEMBAR.ALL.CTA ;  /* 0x0000000000007992 */ /* 0x0005ec0000008000 */
[----:B--2---:R-:W2:Y:S02]  /*3d90*/  FENCE.VIEW.ASYNC.S ;  /* 0x00000000000073c6 */ /* 0x004ea40000000000 */
[----:B--2---:R2:W-:Y:S01]  /*3da0*/  SYNCS.ARRIVE.TRANS64.RED.A1T0 RZ, [R3+URZ], RZ ;  /* 0x000000ff03ff79a7 */ /* 0x0045e200081004ff */
[----:B------:R2:W3:Y:S01]  /*3db0*/  @P0 SYNCS.PHASECHK.TRANS64.TRYWAIT P2, [UR4], R2 ;  /* 0x00000002ff0005a7 */ /* 0x0004e20008041104 */
[----:B-1----:R-:W-:Y:S01]  /*3dc0*/  LOP3.LUT P1, RZ, R6, 0x1, RZ, 0xc0, !PT ;  /* 0x0000000106ff7812 */ /* 0x002fe2000782c0ff */
[----:B------:R-:W1:Y:S02]  /*3dd0*/  SYNCS.PHASECHK.TRANS64.TRYWAIT P0, [UR22+0x180], R0 ;  /* 0x00018000ff0075a7 */ /* 0x000e640008001116 */
[----:B-123--:R-:W-:Y:S10]  /*3de0*/  @!P0 BRA `(.L_x_74) ;  /* 0x0000004c00d88947 */ /* 0x00eff40003800000 */
.L_x_176:
[----:B------:R-:W-:Y:S01]  /*3df0*/  IADD3 R10, PT, PT, R10, 0x1, RZ ;  /* 0x000000010a0a7810 */ /* 0x000fe20007ffe0ff */
[----:B------:R-:W-:Y:S06]  /*3e00*/  BRA.U !UP4, `(.L_x_75) ;  /* 0x000000010c987547 */ /* 0x000fec000b800000 */
[----:B------:R-:W-:Y:S01]  /*3e10*/  UPLOP3.LUT UP2, UPT, UPT, UPT, UPT, 0x40, 0x4 ;  /* 0x000000000004789c */ /* 0x000fe20003f4e870 */
[----:B------:R-:W-:Y:S01]  /*3e20*/  UMOV UR16, UR29 ;  /* 0x0000001d00107c82 */ /* 0x000fe20008000000 */
[----:B------:R-:W-:Y:S01]  /*3e30*/  UMOV UR15, UR28 ;  /* 0x0000001c000f7c82 */ /* 0x000fe20008000000 */
[----:B------:R-:W-:-:S08]  /*3e40*/  UMOV UR6, UR14 ;  /* 0x0000000e00067c82 */ /* 0x000fd00008000000 */
.L_x_78:
[----:B------:R-:W-:Y:S02]  /*3e50*/  UIADD3 UR16, UPT, UPT, UR16, 0x1, URZ ;  /* 0x0000000110107890 */ /* 0x000fe4000fffe0ff */
[----:B--2---:R-:W-:Y:S02]  /*3e60*/  ULEA UR5, UR6, UR17, 0x3 ;  /* 0x0000001106057291 */ /* 0x004fe4000f8e18ff */
[----:B------:R-:W-:Y:S01]  /*3e70*/  UISETP.NE.AND UP3, UPT, UR16, URZ, UPT ;  /* 0x000000ff1000728c */ /* 0x000fe2000bf65270 */
[----:B---3--:R-:W-:Y:S10]  /*3e80*/  @P2 BRA `(.L_x_76) ;  /* 0x00000000000c2947 */ /* 0x008ff40003800000 */
[----:B-1----:R-:W-:Y:S04]  /*3e90*/  SHF.L.U32 R3, R8, 0x1f, RZ ;  /* 0x0000001f08037819 */ /* 0x002fe800000006ff */
[----:B------:R-:W1:Y:S02]  /*3ea0*/  SYNCS.PHASECHK.TRANS64.TRYWAIT P0, [UR5], R3 ;  /* 0x00000003ff0075a7 */ /* 0x000e640008001105 */
[----:B-1----:R-:W-:Y:S05]  /*3eb0*/  @!P0 BRA `(.L_x_77) ;  /* 0x0000004c00bc8947 */ /* 0x002fea0003800000 */
.L_x_76:
[----:B------:R-:W-:Y:S01]  /*3ec0*/  UISETP.NE.AND UP0, UPT, UR15, 0x1, UPT ;  /* 0x000000010f00788c */ /* 0x000fe2000bf05270 */
[----:B------:R-:W-:Y:S01]  /*3ed0*/  PLOP3.LUT P2, PT, PT, PT, PT, 0x80, 0x8 ;  /* 0x000000000008781c */ /* 0x000fe20003f4f070 */
[----:B------:R-:W-:Y:S02]  /*3ee0*/  UIADD3 UR4, UPT, UPT, UR6, 0x1, URZ ;  /* 0x0000000106047890 */ /* 0x000fe4000fffe0ff */
[----:B------:R-:W-:Y:S02]  /*3ef0*/  ULEA UR12, UR6, UR21, 0x8 ;  /* 0x00000015060c7291 */ /* 0x000fe4000f8e40ff */
[----:B------:R-:W-:Y:S01]  /*3f00*/  UISETP.NE.AND UP1, UPT, UR4, 0x10, UPT ;  /* 0x000000100400788c */ /* 0x000fe2000bf25270 */
[----:B------:R-:W-:Y:S01]  /*3f10*/  PLOP3.LUT P0, PT, PT, PT, UP0, 0x80, 0x8 ;  /* 0x000000000008781c */ /* 0x000fe20003f0f008 */
[----:B------:R-:W-:Y:S02]  /*3f20*/  UIADD3 UR10, UPT, UPT, UR12, 0x2, URZ ;  /* 0x000000020c0a7890 */ /* 0x000fe4000fffe0ff */
[----:B------:R-:W-:Y:S02]  /*3f30*/  USEL UR7, URZ, 0x1, UP1 ;  /* 0x00000001ff077887 */ /* 0x000fe40008800000 */
[----:B------:R-:W-:Y:S02]  /*3f40*/  USEL UR14, UR4, URZ, UP1 ;  /* 0x000000ff040e7287 */ /* 0x000fe40008800000 */
[----:B------:R-:W-:Y:S02]  /*3f50*/  UIADD3 UR15, UPT, UPT, UR15, -0x1, URZ ;  /* 0xffffffff0f0f7890 */ /* 0x000fe4000fffe0ff */
[----:B------:R-:W-:Y:S01]  /*3f60*/  @UP0 ULEA UR4, UR14, UR17, 0x3 ;  /* 0x000000110e040291 */ /* 0x000fe2000f8e18ff */
[----:B------:R-:W-:Y:S01]  /*3f70*/  LOP3.LUT R8, R8, UR7, RZ, 0x3c, !PT ;  /* 0x0000000708087c12 */ /* 0x000fe2000f8e3cff */
[----:B------:R-:W-:Y:S01]  /*3f80*/  UIADD3 UR7, UPT, UPT, UR5, 0x80, URZ ;  /* 0x0000008005077890 */ /* 0x000fe2000fffe0ff */
[----:B------:R-:W-:Y:S02]  /*3f90*/  UMOV UR13, 0x80004020 ;  /* 0x80004020000d7882 */ /* 0x000fe40000000000 */
[----:B-1----:R-:W-:Y:S01]  /*3fa0*/  @P0 SHF.L.U32 R0, R8, 0x1f, RZ ;  /* 0x0000001f08000819 */ /* 0x002fe200000006ff */
[----:B------:R-:W-:Y:S01]  /*3fb0*/  UMOV UR5, 0x80004020 ;  /* 0x8000402000057882 */ /* 0x000fe20000000000 */
[----:B------:R-:W-:Y:S01]  /*3fc0*/  UMOV UR11, 0x80004020 ;  /* 0x80004020000b7882 */ /* 0x000fe20000000000 */
[----:B------:R-:W-:Y:S01]  /*3fd0*/  UMOV UR9, 0x80004020 ;  /* 0x8000402000097882 */ /* 0x000fe20000000000 */
[----:B------:R2:W3:Y:S01]  /*3fe0*/  @P0 SYNCS.PHASECHK.TRANS64.TRYWAIT P2, [UR4], R0 ;  /* 0x00000000ff0005a7 */ /* 0x0004e20008041104 */
[----:B------:R-:W-:Y:S03]  /*3ff0*/  ULEA UR4, UR6, UR20, 0x9 ;  /* 0x0000001406047291 */ /* 0x000fe6000f8e48ff */
[----:B------:R-:W-:Y:S01]  /*4000*/  UMOV UR6, UR14 ;  /* 0x0000000e00067c82 */ /* 0x000fe20008000000 */
[----:B------:R-:W-:Y:S05]  /*4010*/  UIADD3 UR8, UPT, UPT, UR4, 0x2, URZ ;  /* 0x0000000204087890 */ /* 0x000fea000fffe0ff */
[----:B------:R2:W-:Y:S01]  /*4020*/  UTCHMMA gdesc[UR4], gdesc[UR12], tmem[UR18], tmem[UR26], idesc[UR27], UP2 ;  /* 0x00ff1a0c040075ea */ /* 0x0005e20009000012 */
[----:B------:R-:W-:Y:S03]  /*4030*/  UPLOP3.LUT UP2, UPT, UPT, UPT, UPT, 0x80, 0x8 ;  /* 0x000000000008789c */ /* 0x000fe60003f4f070 */
[----:B------:R2:W-:Y:S01]  /*4040*/  UTCHMMA gdesc[UR8], gdesc[UR10], tmem[UR18], tmem[UR24], idesc[UR25], UPT ;  /* 0x00ff180a080075ea */ /* 0x0005e2000b800012 */
[----:B------:R2:W-:Y:S01]  /*4050*/  UTCBAR.MULTICAST [UR7], URZ, UR19 ;  /* 0x000000ff070073e9 */ /* 0x0005e20008000813 */
[----:B------:R-:W-:Y:S06]  /*4060*/  BRA.U UP3, `(.L_x_78) ;  /* 0xfffffffd03787547 */ /* 0x000fec000b83ffff */
.L_x_75:
[----:B--2---:R-:W-:Y:S01]  /*4070*/  UIADD3 UR4, UPT, UPT, UR23, 0x1, URZ ;  /* 0x0000000117047890 */ /* 0x004fe2000fffe0ff */
[C---:B------:R-:W-:Y:S01]  /*4080*/  ISETP.NE.AND P0, PT, R10.reuse, 0x2, PT ;  /* 0x000000020a00780c */ /* 0x040fe20003f05270 */
[----:B------:R-:W-:Y:S02]  /*4090*/  UIADD3 UR5, UPT, UPT, UR22, 0x160, URZ ;  /* 0x0000016016057890 */ /* 0x000fe4000fffe0ff */
[----:B------:R-:W-:Y:S01]  /*40a0*/  UISETP.NE.AND UP0, UPT, UR4, 0x4, UPT ;  /* 0x000000040400788c */ /* 0x000fe2000bf05270 */
[----:B-1----:R-:W-:Y:S02]  /*40b0*/  SEL R0, RZ, 0x1, P0 ;  /* 0x00000001ff007807 */ /* 0x002fe40000000000 */
[----:B------:R-:W-:Y:S01]  /*40c0*/  SEL R10, R10, RZ, P0 ;  /* 0x000000ff0a0a7207 */ /* 0x000fe20000000000 */
[----:B------:R-:W-:Y:S01]  /*40d0*/  USEL UR6, URZ, 0x1, UP0 ;  /* 0x00000001ff067887 */ /* 0x000fe20008000000 */
[----:B------:R-:W-:Y:S01]  /*40e0*/  LOP3.LUT R9, R9, R0, RZ, 0x3c, !PT ;  /* 0x0000000009097212 */ /* 0x000fe200078e3cff */
[----:B------:R-:W-:Y:S01]  /*40f0*/  USEL UR23, UR4, URZ, UP0 ;  /* 0x000000ff04177287 */ /* 0x000fe20008000000 */
[----:B------:R1:W-:Y:S03]  /*4100*/  UTCBAR [UR5], URZ ;  /* 0x000000ff050073e9 */ /* 0x0003e600080000ff */
[----:B------:R-:W-:Y:S01]  /*4110*/  LOP3.LUT R11, R11, UR6, RZ, 0x3c, !PT ;  /* 0x000000060b0b7c12 */ /* 0x000fe2000f8e3cff */
[----:B------:R-:W-:Y:S07]  /*4120*/  @P1 BRA `(.L_x_79) ;  /* 0xfffffff800c81947 */ /* 0x000fee000383ffff */
[----:B------:R-:W2:Y:S01]  /*4130*/  S2UR UR8, SR_CgaCtaId ;  /* 0x00000000000879c3 */ /* 0x000ea20000008800 */
[----:B------:R-:W-:Y:S01]  /*4140*/  ELECT P0, URZ, PT ;  /* 0x0000000000ff782f */ /* 0x000fe20003800000 */
[----:B------:R-:W-:Y:S01]  /*4150*/  IMAD.MOV.U32 R0, RZ, RZ, 0x1 ;  /* 0x00000001ff007424 */ /* 0x000fe200078e00ff */
[----:B------:R-:W-:Y:S01]  /*4160*/  UIADD3 UR17, UPT, UPT, UR17, 0x180, URZ ;  /* 0x0000018011117890 */ /* 0x000fe2000fffe0ff */
[----:B------:R-:W-:Y:S01]  /*4170*/  SHF.L.U32 R3, R11, 0x1f, RZ ;  /* 0x0000001f0b037819 */ /* 0x000fe200000006ff */
[----:B------:R-:W-:-:S03]  /*4180*/  UMOV UR4, 0x40 ;  /* 0x0000004000047882 */ /* 0x000fc60000000000 */
[----:B------:R-:W-:Y:S01]  /*4190*/  UVIRTCOUNT.DEALLOC.SMPOOL 0x80 ;  /* 0x000000800000784c */ /* 0x000fe20000000000 */
[----:B--2---:R-:W-:Y:S02]  /*41a0*/  ULEA UR8, UR8, UR4, 0x18 ;  /* 0x0000000408087291 */ /* 0x004fe4000f8ec0ff */
[----:B------:R-:W-:-:S07]  /*41b0*/  ULEA UR4, UR23, UR17, 0x3 ;  /* 0x0000001117047291 */ /* 0x000fce000f8e18ff */
[----:B------:R2:W-:Y:S02]  /*41c0*/  @P0 STS.U8 [UR8+0x1c], R0 ;  /* 0x00001c00ff000988 */ /* 0x0005e40008000008 */
[----:B------:R-:W4:Y:S02]  /*41d0*/  SYNCS.PHASECHK.TRANS64.TRYWAIT P0, [UR4], R3 ;  /* 0x00000003ff0075a7 */ /* 0x000f240008001104 */
[----:B--2-4-:R-:W-:Y:S05]  /*41e0*/  @!P0 BRA `(.L_x_80) ;  /* 0x0000004c00088947 */ /* 0x014fea0003800000 */
.L_x_179:
[----:B------:R-:W-:-:S04]  /*41f0*/  UIADD3 UR4, UPT, UPT, UR23, 0x1, URZ ;  /* 0x0000000117047890 */ /* 0x000fc8000fffe0ff */
[----:B------:R-:W-:-:S04]  /*4200*/  UISETP.NE.AND UP0, UPT, UR4, 0x4, UPT ;  /* 0x000000040400788c */ /* 0x000fc8000bf05270 */
[----:B------:R-:W-:Y:S02]  /*4210*/  USEL UR6, URZ, 0x1, UP0 ;  /* 0x00000001ff067887 */ /* 0x000fe40008000000 */
[----:B------:R-:W-:-:S04]  /*4220*/  USEL UR4, UR4, URZ, UP0 ;  /* 0x000000ff04047287 */ /* 0x000fc80008000000 */
[----:B-1----:R-:W-:Y:S01]  /*4230*/  ULEA UR5, UR4, UR17, 0x3 ;  /* 0x0000001104057291 */ /* 0x002fe2000f8e18ff */
[----:B------:R-:W-:-:S04]  /*4240*/  LOP3.LUT R2, R11, UR6, RZ, 0x3c, !PT ;  /* 0x000000060b027c12 */ /* 0x000fc8000f8e3cff */
[----:B--2---:R-:W-:-:S04]  /*4250*/  SHF.L.U32 R3, R2, 0x1f, RZ ;  /* 0x0000001f02037819 */ /* 0x004fc800000006ff */
[----:B------:R-:W1:Y:S02]  /*4260*/  SYNCS.PHASECHK.TRANS64.TRYWAIT P0, [UR5], R3 ;  /* 0x00000003ff0075a7 */ /* 0x000e640008001105 */
[----:B-1----:R-:W-:Y:S05]  /*4270*/  @!P0 BRA `(.L_x_81) ;  /* 0x0000004800fc8947 */ /* 0x002fea0003800000 */
.L_x_181:
        /* <DEDUP_REMOVED lines=9> */
.L_x_183:
[----:B------:R-:W-:-:S04]  /*4310*/  UIADD3 UR4, UPT, UPT, UR4, 0x1, URZ ;  /* 0x0000000104047890 */ /* 0x000fc8000fffe0ff */
[----:B------:R-:W-:-:S04]  /*4320*/  UISETP.NE.AND UP0, UPT, UR4, 0x4, UPT ;  /* 0x000000040400788c */ /* 0x000fc8000bf05270 */
[----:B------:R-:W-:Y:S02]  /*4330*/  USEL UR5, URZ, 0x1, UP0 ;  /* 0x00000001ff057887 */ /* 0x000fe40008000000 */
[----:B------:R-:W-:-:S04]  /*4340*/  USEL UR4, UR4, URZ, UP0 ;  /* 0x000000ff04047287 */ /* 0x000fc80008000000 */
[----:B------:R-:W-:Y:S01]  /*4350*/  ULEA UR4, UR4, UR17, 0x3 ;  /* 0x0000001104047291 */ /* 0x000fe2000f8e18ff */
[----:B-1----:R-:W-:-:S04]  /*4360*/  LOP3.LUT R3, R2, UR5, RZ, 0x3c, !PT ;  /* 0x0000000502037c12 */ /* 0x002fc8000f8e3cff */
[----:B------:R-:W-:-:S04]  /*4370*/  SHF.L.U32 R3, R3, 0x1f, RZ ;  /* 0x0000001f03037819 */ /* 0x000fc800000006ff */
[----:B------:R-:W1:Y:S02]  /*4380*/  SYNCS.PHASECHK.TRANS64.TRYWAIT P0, [UR4], R3 ;  /* 0x00000003ff0075a7 */ /* 0x000e640008001104 */
[----:B-1----:R-:W-:Y:S05]  /*4390*/  @!P0 BRA `(.L_x_83) ;  /* 0x0000004800e48947 */ /* 0x002fea0003800000 */
.L_x_185:
[----:B------:R-:W-:Y:S01]  /*43a0*/  NOP ;  /* 0x0000000000007918 */ /* 0x000fe20000000000 */
[----:B-1----:R-:W1:Y:S01]  /*43b0*/  LDS R0, [UR8+0x14] ;  /* 0x00001408ff007984 */ /* 0x002e620008000800 */
[----:B------:R-:W-:Y:S01]  /*43c0*/  ULOP3.LUT UR4, UR30, 0xffff, URZ, 0xc0, !UPT ;  /* 0x0000ffff1e047892 */ /* 0x000fe2000f8ec0ff */
[----:B------:R-:W-:Y:S01]  /*43d0*/  UMOV UR5, 0xffff ;  /* 0x0000ffff00057882 */ /* 0x000fe20000000000 */
[----:B------:R-:W-:Y:S02]  /*43e0*/  UMOV UR6, 0x1 ;  /* 0x0000000100067882 */ /* 0x000fe40000000000 */
[----:B------:R-:W-:-:S04]  /*43f0*/  USHF.R.U32.HI UR4, URZ, 0x5, UR4 ;  /* 0x00000005ff047899 */ /* 0x000fc80008011604 */
[----:B------:R-:W-:Y:S02]  /*4400*/  USHF.L.U32 UR5, UR5, UR4, URZ ;  /* 0x0000000405057299 */ /* 0x000fe400080006ff */
[----:B------:R-:W-:-:S04]  /*4410*/  USHF.L.U32 UR4, UR6, UR4, URZ ;  /* 0x0000000406047299 */ /* 0x000fc800080006ff */
[----:B-1----:R-:W-:-:S04]  /*4420*/  LOP3.LUT R0, R0, UR5, RZ, 0xc0, !PT ;  /* 0x0000000500007c12 */ /* 0x002fc8000f8ec0ff */
[----:B------:R-:W-:-:S13]  /*4430*/  ISETP.NE.AND P0, PT, R0, UR5, PT ;  /* 0x0000000500007c0c */ /* 0x000fda000bf05270 */
[----:B------:R-:W-:Y:S05]  /*4440*/  @P0 BRA `(.L_x_84) ;  /* 0x0000000000580947 */ /* 0x000fea0003800000 */
[----:B------:R-:W1:Y:S02]  /*4450*/  LDS R0, [UR8+0x18] ;  /* 0x00001808ff007984 */ /* 0x000e640008000800 */
[----:B-1----:R-:W-:-:S04]  /*4460*/  LOP3.LUT R0, R0, UR4, RZ, 0xc0, !PT ;  /* 0x0000000400007c12 */ /* 0x002fc8000f8ec0ff */
[----:B------:R-:W-:-:S13]  /*4470*/  ISETP.NE.AND P0, PT, R0, UR4, PT ;  /* 0x0000000400007c0c */ /* 0x000fda000bf05270 */
[----:B------:R-:W-:Y:S05]  /*4480*/  @P0 BRA `(.L_x_85) ;  /* 0x00000000003c0947 */ /* 0x000fea0003800000 */
[----:B------:R-:W1:Y:S01]  /*4490*/  S2R R2, SR_LANEID ;  /* 0x0000000000027919 */ /* 0x000e620000000000 */
[----:B------:R-:W-:Y:S01]  /*44a0*/  ULOP3.LUT UR5, URZ, UR5, URZ, 0x33, !UPT ;  /* 0x00000005ff057292 */ /* 0x000fe2000f8e33ff */
[----:B------:R-:W-:Y:S01]  /*44b0*/  LOP3.LUT R4, RZ, UR4, RZ, 0x33, !PT ;  /* 0x00000004ff047c12 */ /* 0x000fe2000f8e33ff */
[----:B------:R-:W-:Y:S02]  /*44c0*/  VOTEU.ANY UR4, UPT, PT ;  /* 0x0000000000047886 */ /* 0x000fe400038e0100 */
[----:B------:R-:W-:Y:S01]  /*44d0*/  UFLO.U32 UR4, UR4 ;  /* 0x00000004000472bd */ /* 0x000fe200080e0000 */
[----:B------:R-:W2:Y:S01]  /*44e0*/  REDUX UR6, R4 ;  /* 0x00000000040673c4 */ /* 0x000ea20000000000 */
[----:B------:R-:W-:-:S06]  /*44f0*/  IMAD.U32 R0, RZ, RZ, UR5 ;  /* 0x00000005ff007e24 */ /* 0x000fcc000f8e00ff */
[----:B------:R4:W-:Y:S01]  /*4500*/  UTCATOMSWS.AND URZ, UR5 ;  /* 0x0000000500ff79e3 */ /* 0x0009e20008000000 */
[----:B------:R-:W3:Y:S01]  /*4510*/  REDUX UR7, R0 ;  /* 0x00000000000773c4 */ /* 0x000ee20000000000 */
[----:B-1----:R-:W-:Y:S01]  /*4520*/  ISETP.EQ.U32.AND P0, PT, R2, UR4, PT ;  /* 0x0000000402007c0c */ /* 0x002fe2000bf02070 */
[----:B--2---:R-:W-:Y:S01]  /*4530*/  IMAD.U32 R2, RZ, RZ, UR6 ;  /* 0x00000006ff027e24 */ /* 0x004fe2000f8e00ff */
[----:B---3--:R-:W-:-:S11]  /*4540*/  MOV R3, UR7 ;  /* 0x0000000700037c02 */ /* 0x008fd60008000f00 */
[----:B------:R4:W-:Y:S04]  /*4550*/  @P0 ATOMS.AND RZ, [UR8+0x14], R3 ;  /* 0x00001403ffff098c */ /* 0x0009e8000a800008 */
[----:B------:R4:W-:Y:S01]  /*4560*/  @P0 ATOMS.AND RZ, [UR8+0x18], R2 ;  /* 0x00001802ffff098c */ /* 0x0009e2000a800008 */
[----:B------:R-:W-:Y:S05]  /*4570*/  BRA `(.L_x_86) ;  /* 0x0000000000147947 */ /* 0x000fea0003800000 */
.L_x_85:
[----:B------:R-:W-:Y:S02]  /*4580*/  MOV R2, 0x45a0 ;  /* 0x000045a000027802 */ /* 0x000fe40000000f00 */
[----:B---3-5:R-:W-:Y:S05]  /*4590*/  CALL.REL.NOINC `($__internal_0_$__cuda_sm10x_tcgen05_guardrail_trap_col_being_dealloced_not_returned_by_alloc) ;  /* 0x0000004c00587944 */ /* 0x028fea0003c00000 */
[----:B------:R-:W-:Y:S05]  /*45a0*/  BRA `(.L_x_86) ;  /* 0x0000000000087947 */ /* 0x000fea0003800000 */
.L_x_84:
[----:B------:R-:W-:Y:S02]  /*45b0*/  MOV R2, 0x45d0 ;  /* 0x000045d000027802 */ /* 0x000fe40000000f00 */
[----:B---3-5:R-:W-:Y:S05]  /*45c0*/  CALL.REL.NOINC `($__internal_2_$__cuda_sm10x_tcgen05_guardrail_trap_unallocated_columns_being_dealloced) ;  /* 0x0000004c00647944 */ /* 0x028fea0003c00000 */
.L_x_86:
[----:B------:R-:W-:Y:S01]  /*45d0*/  NOP ;  /* 0x0000000000007918 */ /* 0x000fe20000000000 */
[----:B----4-:R-:W-:Y:S05]  /*45e0*/  EXIT ;  /* 0x000000000000794d */ /* 0x010fea0003800000 */
.L_x_68:
[----:B------:R-:W-:-:S09]  /*45f0*/  UISETP.NE.OR UP0, UPT, UR22, 0x3, !UP3 ;  /* 0x000000031600788c */ /* 0x000fd2000df05670 */
[----:B------:R-:W-:Y:S05]  /*4600*/  BRA.U UP0, `(.L_x_87) ;  /* 0x0000000d00fc7547 */ /* 0x000fea000b800000 */
[----:B------:R-:W1:Y:S01]  /*4610*/  S2UR UR6, SR_CgaCtaId ;  /* 0x00000000000679c3 */ /* 0x000e620000008800 */
[----:B------:R-:W2:Y:S01]  /*4620*/  LDCU UR28, c[0x0][0x370] ;  /* 0x00006e00ff1c77ac */ /* 0x000ea20008000800 */
[----:B------:R-:W-:Y:S02]  /*4630*/  HFMA2 R13, -RZ, RZ, 0, 0 ;  /* 0x00000000ff0d7431 */ /* 0x000fe400000001ff */
[----:B------:R-:W-:Y:S01]  /*4640*/  IMAD.MOV.U32 R15, RZ, RZ, 0x1 ;  /* 0x00000001ff0f7424 */ /* 0x000fe200078e00ff */
[----:B------:R-:W-:Y:S01]  /*4650*/  MOV R7, 0x2000 ;  /* 0x0000200000077802 */ /* 0x000fe20000000f00 */
[----:B------:R-:W2:Y:S01]  /*4660*/  LDCU.128 UR32, c[0x0][0xb10] ;  /* 0x00016200ff2077ac */ /* 0x000ea20008000c00 */
[----:B------:R-:W-:Y:S01]  /*4670*/  IMAD.MOV.U32 R14, RZ, RZ, RZ ;  /* 0x000000ffff0e7224 */ /* 0x000fe200078e00ff */
[----:B------:R-:W3:Y:S01]  /*4680*/  LDC.64 R16, c[0x0][0x348] ;  /* 0x0000d200ff107b82 */ /* 0x000ee20000000a00 */
[----:B------:R-:W4:Y:S01]  /*4690*/  LDCU UR27, c[0x0][0x374] ;  /* 0x00006e80ff1b77ac */ /* 0x000f220008000800 */
[----:B------:R-:W4:Y:S06]  /*46a0*/  LDCU UR15, c[0x0][0xb0c] ;  /* 0x00016180ff0f77ac */ /* 0x000f2c0008000800 */
[----:B------:R-:W3:Y:S01]  /*46b0*/  LDC.64 R2, c[0x0][0x888] ;  /* 0x00022200ff027b82 */ /* 0x000ee20000000a00 */
[----:B------:R-:W4:Y:S01]  /*46c0*/  LDCU UR38, c[0x0][0xb20] ;  /* 0x00016400ff2677ac */ /* 0x000f220008000800 */
[----:B------:R-:W4:Y:S06]  /*46d0*/  LDCU UR4, c[0x0][0xb30] ;  /* 0x00016600ff0477ac */ /* 0x000f2c0008000800 */
[----:B------:R-:W3:Y:S01]  /*46e0*/  LDC.64 R4, c[0x0][0x890] ;  /* 0x00022400ff047b82 */ /* 0x000ee20000000a00 */
[----:B------:R-:W-:Y:S01]  /*46f0*/  UMOV UR24, 0x400 ;  /* 0x0000040000187882 */ /* 0x000fe20000000000 */
[----:B------:R-:W-:-:S02]  /*4700*/  UPLOP3.LUT UP3, UPT, UPT, UPT, UPT, 0x40, 0x4 ;  /* 0x000000000004789c */ /* 0x000fc40003f6e870 */
[----:B-1----:R-:W-:Y:S02]  /*4710*/  ULEA UR24, UR6, UR24, 0x18 ;  /* 0x0000001806187291 */ /* 0x002fe4000f8ec0ff */
[----:B--2---:R-:W-:Y:S02]  /*4720*/  UIMAD.WIDE.U32 UR6, UR28, UR32, URZ ;  /* 0x000000201c0672a5 */ /* 0x004fe4000f8e00ff */
[----:B----4-:R-:W-:Y:S02]  /*4730*/  UIMAD.WIDE.U32 UR8, UR27, UR35, URZ ;  /* 0x000000231b0872a5 */ /* 0x010fe4000f8e00ff */
[----:B------:R-:W-:Y:S02]  /*4740*/  UISETP.GE.AND UP0, UPT, UR40, 0x1, UPT ;  /* 0x000000012800788c */ /* 0x000fe4000bf06270 */
[----:B------:R-:W-:Y:S01]  /*4750*/  UISETP.NE.AND UP4, UPT, UR40, 0x1, UPT ;  /* 0x000000012800788c */ /* 0x000fe2000bf85270 */
[----:B------:R-:W-:Y:S02]  /*4760*/  UMOV UR6, UR7 ;  /* 0x0000000700067c82 */ /* 0x000fe40008000000 */
[----:B------:R-:W-:Y:S01]  /*4770*/  UMOV UR29, UR9 ;  /* 0x00000009001d7c82 */ /* 0x000fe20008000000 */
[----:B------:R-:W1:Y:S01]  /*4780*/  LDCU.64 UR16, c[0x0][0xb28] ;  /* 0x00016500ff1077ac */ /* 0x000e620008000a00 */
[----:B------:R-:W-:-:S02]  /*4790*/  UISETP.NE.AND UP6, UPT, UR15, 0x1, UPT ;  /* 0x000000010f00788c */ /* 0x000fc4000bfc5270 */
[----:B------:R-:W-:Y:S02]  /*47a0*/  UISETP.NE.AND UP5, UPT, UR34, 0x1, UPT ;  /* 0x000000012200788c */ /* 0x000fe4000bfa5270 */
[----:B------:R-:W-:Y:S02]  /*47b0*/  USHF.R.U32.HI UR31, URZ, UR33, UR6 ;  /* 0x00000021ff1f7299 */ /* 0x000fe40008011606 */
[----:B------:R-:W-:Y:S02]  /*47c0*/  USHF.R.U32.HI UR29, URZ, UR38, UR29 ;  /* 0x00000026ff1d7299 */ /* 0x000fe4000801161d */
[----:B------:R-:W-:Y:S01]  /*47d0*/  UISETP.NE.AND UP2, UPT, UR4, 0x1, UPT ;  /* 0x000000010400788c */ /* 0x000fe2000bf45270 */
[----:B------:R-:W-:-:S10]  /*47e0*/  UMOV UR12, URZ ;  /* 0x000000ff000c7c82 */ /* 0x000fd40008000000 */
.L_x_96:
[C---:B------:R-:W-:Y:S02]  /*47f0*/  LEA R12, R14.reuse, UR24, 0x3 ;  /* 0x000000180e0c7c11 */ /* 0x040fe4000f8e18ff */
[----:B------:R-:W-:Y:S02]  /*4800*/  SHF.L.U32 R9, R13, 0x1f, RZ ;  /* 0x0000001f0d097819 */ /* 0x000fe400000006ff */
[----:B------:R-:W-:Y:S02]  /*4810*/  LEA R10, R14, UR24, 0x4 ;  /* 0x000000180e0a7c11 */ /* 0x000fe4000f8e20ff */
[----:B------:R-:W2:Y:S02]  /*4820*/  SYNCS.PHASECHK.TRANS64.TRYWAIT P0, [R12+URZ+0x140], R9 ;  /* 0x000140090c0075a7 */ /* 0x000ea400080011ff */
[----:B--2-4-:R-:W-:Y:S05]  /*4830*/  @!P0 BRA `(.L_x_88) ;  /* 0x0000004400d48947 */ /* 0x014fea0003800000 */
.L_x_186:
[----:B--2---:R-:W2:Y:S01]  /*4840*/  LDS.128 R8, [R10+0x1d0] ;  /* 0x0001d0000a087984 */ /* 0x004ea20000000c00 */
[----:B------:R-:W-:Y:S01]  /*4850*/  UISETP.GE.AND UP0, UPT, UR40, 0x1, UPT ;  /* 0x000000012800788c */ /* 0x000fe2000bf06270 */
[----:B------:R-:W-:Y:S01]  /*4860*/  @!PT LDS RZ, [RZ] ;  /* 0x00000000fffff984 */ /* 0x000fe20000000800 */
[----:B------:R-:W-:Y:S01]  /*4870*/  @!PT LDS RZ, [RZ] ;  /* 0x00000000fffff984 */ /* 0x000fe20000000800 */
[----:B------:R-:W-:Y:S01]  /*4880*/  @!PT LDS RZ, [RZ] ;  /* 0x00000000fffff984 */ /* 0x000fe20000000800 */
[----:B------:R-:W-:Y:S01]  /*4890*/  @!PT LDS RZ, [RZ] ;  /* 0x00000000fffff984 */ /* 0x000fe20000000800 */
[----:B------:R4:W-:Y:S06]  /*48a0*/  MEMBAR.ALL.CTA ;  /* 0x0000000000007992 */ /* 0x0009ec0000008000 */
[----:B----4-:R-:W4:Y:S01]  /*48b0*/  FENCE.VIEW.ASYNC.S ;  /* 0x00000000000073c6 */ /* 0x010f220000000000 */
[----:B--2---:R-:W-:Y:S11]  /*48c0*/  LOP3.LUT P0, RZ, R10, 0x1, RZ, 0xc0, !PT ;  /* 0x000000010aff7812 */ /* 0x004ff6000780c0ff */
[----:B------:R-:W-:Y:S02]  /*48d0*/  @!UPT UIADD3 URZ, UPT, UPT, URZ, URZ, URZ ;  /* 0x000000fffffff290 */ /* 0x000fe4000fffe0ff */
[----:B----4-:R-:W-:Y:S01]  /*48e0*/  VOTEU.ANY UP1, P0 ;  /* 0x0000000000ff7886 */ /* 0x010fe20000020100 */
[----:B------:R-:W-:Y:S11]  /*48f0*/  PLOP3.LUT P0, PT, PT, PT, UP1, 0x80, 0x8 ;  /* 0x000000000008781c */ /* 0x000ff60003f0f018 */
[----:B------:R-:W-:Y:S02]  /*4900*/  @!UPT UIADD3 URZ, UPT, UPT, URZ, URZ, URZ ;  /* 0x000000fffffff290 */ /* 0x000fe4000fffe0ff */
[----:B------:R-:W-:Y:S02]  /*4910*/  @P0 SHF.R.U32.HI R0, RZ, 0x10, R9 ;  /* 0x00000010ff000819 */ /* 0x000fe40000011609 */
[----:B------:R-:W-:Y:S02]  /*4920*/  @P0 MOV R6, R8 ;  /* 0x0000000800060202 */ /* 0x000fe40000000f00 */
[----:B------:R-:W-:Y:S01]  /*4930*/  @P0 R2UR UR4, R0 ;  /* 0x00000000000402ca */ /* 0x000fe200000e0000 */
[----:B------:R-:W-:Y:S01]  /*4940*/  VIADD R0, R12, 0x150 ;  /* 0x000001500c007836 */ /* 0x000fe20000000000 */
[----:B------:R-:W-:Y:S02]  /*4950*/  @P0 LOP3.LUT R8, R9, 0xffff, RZ, 0xc0, !PT ;  /* 0x0000ffff09080812 */ /* 0x000fe400078ec0ff */
[----:B------:R-:W-:Y:S02]  /*4960*/  @P0 R2UR UR6, R6 ;  /* 0x00000000060602ca */ /* 0x000fe400000e0000 */
[----:B------:R-:W-:Y:S02]  /*4970*/  PRMT R0, RZ, 0x654, R0 ;  /* 0x00000654ff007816 */ /* 0x000fe40000000000 */
[----:B------:R-:W-:Y:S02]  /*4980*/  @P0 R2UR UR5, R8 ;  /* 0x00000000080502ca */ /* 0x000fe400000e0000 */
[----:B------:R2:W-:Y:S03]  /*4990*/  SYNCS.ARRIVE.TRANS64.RED.A1T0 RZ, [R0+URZ], RZ ;  /* 0x000000ff00ff79a7 */ /* 0x0005e600081004ff */
[----:B------:R-:W-:Y:S04]  /*49a0*/  @UP1 UMOV UR26, UR4 ;  /* 0x00000004001a1c82 */ /* 0x000fe80008000000 */
[----:B------:R-:W-:Y:S04]  /*49b0*/  @UP1 UMOV UR14, UR6 ;  /* 0x00000006000e1c82 */ /* 0x000fe80008000000 */
[----:B------:R-:W-:Y:S01]  /*49c0*/  @UP1 UMOV UR13, UR5 ;  /* 0x00000005000d1c82 */ /* 0x000fe20008000000 */
[----:B------:R-:W-:Y:S05]  /*49d0*/  BRA.U !UP0, `(.L_x_89) ;  /* 0x0000000108a47547 */ /* 0x000fea000b800000 */
[----:B------:R-:W-:Y:S02]  /*49e0*/  UIMAD.WIDE.U32 UR8, UR13, UR35, URZ ;  /* 0x000000230d0872a5 */ /* 0x000fe4000f8e00ff */
[----:B------:R-:W-:Y:S02]  /*49f0*/  UIMAD.WIDE.U32 UR10, UR14, UR32, URZ ;  /* 0x000000200e0a72a5 */ /* 0x000fe4000f8e00ff */
[----:B------:R-:W-:Y:S02]  /*4a00*/  USEL UR4, UR27, UR29, !UP5 ;  /* 0x0000001d1b047287 */ /* 0x000fe4000e800000 */
[----:B------:R-:W-:Y:S02]  /*4a10*/  USEL UR7, UR28, UR31, !UP6 ;  /* 0x0000001f1c077287 */ /* 0x000fe4000f000000 */
[----:B-1----:R-:W-:Y:S02]  /*4a20*/  UIMAD.WIDE.U32 UR18, UR4, UR16, URZ ;  /* 0x00000010041272a5 */ /* 0x002fe4000f8e00ff */
[----:B------:R-:W-:Y:S01]  /*4a30*/  UIMAD.WIDE.U32 UR20, UR7, UR16, URZ ;  /* 0x00000010071472a5 */ /* 0x000fe2000f8e00ff */
[----:B------:R-:W-:Y:S02]  /*4a40*/  UMOV UR5, UR9 ;  /* 0x0000000900057c82 */ /* 0x000fe40008000000 */
[----:B------:R-:W-:Y:S03]  /*4a50*/  USHF.R.U32.HI UR6, URZ, UR38, UR5 ;  /* 0x00000026ff067299 */ /* 0x000fe60008011605 */
[----:B------:R-:W-:Y:S01]  /*4a60*/  UMOV UR5, UR11 ;  /* 0x0000000b00057c82 */ /* 0x000fe20008000000 */
[----:B------:R-:W-:Y:S02]  /*4a70*/  USEL UR6, UR13, UR6, !UP5 ;  /* 0x000000060d067287 */ /* 0x000fe4000e800000 */
[----:B------:R-:W-:Y:S02]  /*4a80*/  USHF.R.U32.HI UR8, URZ, UR33, UR5 ;  /* 0x00000021ff087299 */ /* 0x000fe40008011605 */
[----:B------:R-:W-:Y:S01]  /*4a90*/  UIMAD.WIDE.U32 UR10, UR6, UR16, URZ ;  /* 0x00000010060a72a5 */ /* 0x000fe2000f8e00ff */
[----:B------:R-:W-:Y:S02]  /*4aa0*/  UMOV UR5, UR19 ;  /* 0x0000001300057c82 */ /* 0x000fe40008000000 */
[----:B------:R-:W-:Y:S03]  /*4ab0*/  @UP4 USHF.R.U32.HI UR4, URZ, UR17, UR5 ;  /* 0x00000011ff044299 */ /* 0x000fe60008011605 */
[----:B------:R-:W-:Y:S01]  /*4ac0*/  UMOV UR5, UR21 ;  /* 0x0000001500057c82 */ /* 0x000fe20008000000 */
[----:B------:R-:W-:Y:S02]  /*4ad0*/  UIMAD UR4, UR40, UR4, URZ ;  /* 0x00000004280472a4 */ /* 0x000fe4000f8e02ff */
[----:B------:R-:W-:Y:S02]  /*4ae0*/  @UP4 USHF.R.U32.HI UR7, URZ, UR17, UR5 ;  /* 0x00000011ff074299 */ /* 0x000fe40008011605 */
[----:B------:R-:W-:Y:S02]  /*4af0*/  USEL UR5, UR14, UR8, !UP6 ;  /* 0x000000080e057287 */ /* 0x000fe4000f000000 */
[----:B------:R-:W-:Y:S02]  /*4b00*/  UIMAD UR8, UR40, UR7, URZ ;  /* 0x00000007280872a4 */ /* 0x000fe4000f8e02ff */
[----:B------:R-:W-:Y:S03]  /*4b10*/  UISETP.GE.AND UP0, UPT, UR6, UR4, UPT ;  /* 0x000000040600728c */ /* 0x000fe6000bf06270 */
[----:B------:R-:W-:Y:S01]  /*4b20*/  UMOV UR4, UR11 ;  /* 0x0000000b00047c82 */ /* 0x000fe20008000000 */
[----:B------:R-:W-:Y:S02]  /*4b30*/  UISETP.GE.OR UP0, UPT, UR5, UR8, UP0 ;  /* 0x000000080500728c */ /* 0x000fe40008706670 */
[----:B------:R-:W-:Y:S02]  /*4b40*/  USHF.R.U32.HI UR4, URZ, UR17, UR4 ;  /* 0x00000011ff047299 */ /* 0x000fe40008011604 */
[----:B------:R-:W-:Y:S02]  /*4b50*/  UIMAD.WIDE.U32 UR8, UR5, UR16, URZ ;  /* 0x00000010050872a5 */ /* 0x000fe4000f8e00ff */
[----:B------:R-:W-:Y:S04]  /*4b60*/  USEL UR10, UR6, UR4, !UP4 ;  /* 0x00000004060a7287 */ /* 0x000fe8000e000000 */
[----:B------:R-:W-:Y:S01]  /*4b70*/  UIADD3 UR11, UPT, UPT, -UR10, URZ, URZ ;  /* 0x000000ff0a0b7290 */ /* 0x000fe2000fffe1ff */
[----:B------:R-:W-:Y:S02]  /*4b80*/  @!UP0 UMOV UR4, UR9 ;  /* 0x0000000900048c82 */ /* 0x000fe40008000000 */
[----:B------:R-:W-:Y:S02]  /*4b90*/  @!UP0 USHF.R.U32.HI UR4, URZ, UR17, UR4 ;  /* 0x00000011ff048299 */ /* 0x000fe40008011604 */
[----:B------:R-:W-:Y:S02]  /*4ba0*/  UIMAD UR8, UR40, UR11, UR6 ;  /* 0x0000000b280872a4 */ /* 0x000fe4000f8e0206 */
[----:B------:R-:W-:Y:S04]  /*4bb0*/  @!UP0 USEL UR4, UR5, UR4, !UP4 ;  /* 0x0000000405048287 */ /* 0x000fe8000e000000 */
[----:B------:R-:W-:Y:S02]  /*4bc0*/  @!UP0 UIMAD UR8, UR7, UR8, UR4 ;  /* 0x00000008070882a4 */ /* 0x000fe4000f8e0204 */
[----:B------:R-:W-:Y:S02]  /*4bd0*/  @!UP0 UIADD3 UR9, UPT, UPT, UR10, -UR4, URZ ;  /* 0x800000040a098290 */ /* 0x000fe4000fffe0ff */
[----:B------:R-:W-:Y:S02]  /*4be0*/  UIADD3 UR4, UPT, UPT, -UR5, URZ, URZ ;  /* 0x000000ff05047290 */ /* 0x000fe4000fffe1ff */
[----:B------:R-:W-:Y:S02]  /*4bf0*/  UIADD3 UR7, UPT, UPT, -UR6, URZ, URZ ;  /* 0x000000ff06077290 */ /* 0x000fe4000fffe1ff */
[----:B------:R-:W-:Y:S02]  /*4c00*/  @!UP0 UIMAD UR6, UR9, UR40, UR5 ;  /* 0x00000028090682a4 */ /* 0x000fe4000f8e0205 */
[----:B------:R-:W-:Y:S02]  /*4c10*/  UIMAD UR14, UR15, UR4, UR14 ;  /* 0x000000040f0e72a4 */ /* 0x000fe4000f8e020e */
[----:B------:R-:W-:Y:S01]  /*4c20*/  UIMAD UR13, UR34, UR7, UR13 ;  /* 0x00000007220d72a4 */ /* 0x000fe2000f8e020d */
[----:B------:R-:W-:Y:S02]  /*4c30*/  @!UP0 UMOV UR5, UR8 ;  /* 0x0000000800058c82 */ /* 0x000fe40008000000 */
[----:B------:R-:W-:Y:S02]  /*4c40*/  UIMAD UR14, UR5, UR15, UR14 ;  /* 0x0000000f050e72a4 */ /* 0x000fe4000f8e020e */
[----:B------:R-:W-:Y:S11]  /*4c50*/  UIMAD UR13, UR6, UR34, UR13 ;  /* 0x00000022060d72a4 */ /* 0x000ff6000f8e020d */
[----:B------:R-:W-:Y:S01]  /*4c60*/  @!UPT UIADD3 URZ, UPT, UPT, URZ, URZ, URZ ;  /* 0x000000fffffff290 */ /* 0x000fe2000fffe0ff */
.L_x_89:
[----:B------:R-:W4:Y:S01]  /*4c70*/  @!UP2 LDCU.128 UR20, c[0x0][0xb10] ;  /* 0x00016200ff14a7ac */ /* 0x000f220008000c00 */
[C---:B---3--:R-:W-:Y:S02]  /*4c80*/  ISETP.NE.U32.AND P1, PT, R4.reuse, RZ, PT ;  /* 0x000000ff0400720c */ /* 0x048fe40003f25070 */
[----:B------:R-:W-:Y:S02]  /*4c90*/  ISETP.NE.U32.AND P0, PT, R4, RZ, PT ;  /* 0x000000ff0400720c */ /* 0x000fe40003f05070 */
[C---:B------:R-:W-:Y:S02]  /*4ca0*/  ISETP.NE.AND.EX P1, PT, R5.reuse, RZ, PT, P1 ;  /* 0x000000ff0500720c */ /* 0x040fe40003f25310 */
[----:B------:R-:W-:Y:S01]  /*4cb0*/  ISETP.NE.AND.EX P0, PT, R5, RZ, PT, P0 ;  /* 0x000000ff0500720c */ /* 0x000fe20003f05300 */
[----:B------:R-:W3:Y:S01]  /*4cc0*/  @!UP2 LDCU UR5, c[0x0][0xb0c] ;  /* 0x00016180ff05a7ac */ /* 0x000ee20008000800 */
[----:B------:R-:W-:Y:S02]  /*4cd0*/  USHF.L.U32 UR11, UR25, 0x7, URZ ;  /* 0x00000007190b7899 */ /* 0x000fe400080006ff */
[----:B------:R-:W-:Y:S02]  /*4ce0*/  USHF.L.U32 UR10, UR30, 0x6, URZ ;  /* 0x000000061e0a7899 */ /* 0x000fe400080006ff */
[----:B----4-:R-:W-:Y:S07]  /*4cf0*/  UIMAD.WIDE.U32 UR6, UR14, UR20, URZ ;  /* 0x000000140e0672a5 */ /* 0x010fee000f8e00ff */
[----:B------:R-:W-:Y:S01]  /*4d00*/  @!UP2 UMOV UR4, UR7 ;  /* 0x000000070004ac82 */ /* 0x000fe20008000000 */
[----:B---3--:R-:W-:Y:S02]  /*4d10*/  @!UP2 UISETP.NE.AND UP0, UPT, UR5, 0x1, UPT ;  /* 0x000000010500a88c */ /* 0x008fe4000bf05270 */
[----:B------:R-:W-:Y:S02]  /*4d20*/  @!UP2 USHF.R.U32.HI UR4, URZ, UR21, UR4 ;  /* 0x00000015ff04a299 */ /* 0x000fe40008011604 */
[----:B------:R-:W-:Y:S02]  /*4d30*/  UIMAD.WIDE.U32 UR6, UR13, UR23, URZ ;  /* 0x000000170d0672a5 */ /* 0x000fe4000f8e00ff */
[----:B------:R-:W-:Y:S02]  /*4d40*/  @!UP2 USEL UR8, UR14, UR4, !UP0 ;  /* 0x000000040e08a287 */ /* 0x000fe4000c000000 */
[----:B------:R-:W-:Y:S03]  /*4d50*/  @!UP2 UISETP.NE.AND UP0, UPT, UR22, 0x1, UPT ;  /* 0x000000011600a88c */ /* 0x000fe6000bf05270 */
[----:B------:R-:W-:Y:S02]  /*4d60*/  @!UP2 UMOV UR6, UR7 ;  /* 0x000000070006ac82 */ /* 0x000fe40008000000 */
[----:B------:R-:W3:Y:S02]  /*4d70*/  @!UP2 LDCU UR4, c[0x0][0xb20] ;  /* 0x00016400ff04a7ac */ /* 0x000ee40008000800 */
[----:B---3--:R-:W-:Y:S04]  /*4d80*/  @!UP2 USHF.R.U32.HI UR6, URZ, UR4, UR6 ;  /* 0x00000004ff06a299 */ /* 0x008fe80008011606 */
[----:B------:R-:W-:Y:S04]  /*4d90*/  @!UP2 USEL UR6, UR13, UR6, !UP0 ;  /* 0x000000060d06a287 */ /* 0x000fe8000c000000 */
[----:B------:R-:W-:Y:S02]  /*4da0*/  @!UP2 UIADD3 UR4, UPT, UPT, -UR8, UR6, URZ ;  /* 0x000000060804a290 */ /* 0x000fe4000fffe1ff */
[----:B------:R-:W-:Y:S02]  /*4db0*/  @!UP2 UIADD3 UR6, UPT, UPT, UR8, -UR6, URZ ;  /* 0x800000060806a290 */ /* 0x000fe4000fffe0ff */
[----:B------:R-:W-:Y:S02]  /*4dc0*/  @!UP2 UIMAD UR14, UR4, UR5, UR14 ;  /* 0x00000005040ea2a4 */ /* 0x000fe4000f8e020e */
[----:B------:R-:W-:Y:S01]  /*4dd0*/  @!UP2 UIMAD UR13, UR6, UR22, UR13 ;  /* 0x00000016060da2a4 */ /* 0x000fe2000f8e020d */
[----:B------:R-:W-:Y:S11]  /*4de0*/  BRA.U UP3, `(.L_x_90) ;  /* 0x0000000103107547 */ /* 0x000ff6000b800000 */
[----:B--2---:R-:W-:Y:S04]  /*4df0*/  MOV R0, UR37 ;  /* 0x0000002500007c02 */ /* 0x004fe80008000f00 */
[----:B------:R-:W-:Y:S04]  /*4e00*/  SHF.L.U32 R9, R0, 0x1f, RZ ;  /* 0x0000001f00097819 */ /* 0x000fe800000006ff */
[----:B------:R-:W2:Y:S02]  /*4e10*/  SYNCS.PHASECHK.TRANS64.TRYWAIT P2, [UR24+0x138], R9 ;  /* 0x00013809ff0075a7 */ /* 0x000ea40008041118 */
[----:B--2---:R-:W-:Y:S05]  /*4e20*/  @!P2 BRA `(.L_x_91) ;  /* 0x00000040006ca947 */ /* 0x004fea0003800000 */
.L_x_90:
[----:B------:R-:W-:Y:S05]  /*4e30*/  @!P1 BRA `(.L_x_92) ;  /* 0x0000000000309947 */ /* 0x000fea0003800000 */
[----:B------:R-:W-:Y:S01]  /*4e40*/  ISETP.NE.U32.AND P1, PT, R2, RZ, PT ;  /* 0x000000ff0200720c */ /* 0x000fe20003f25070 */
[----:B------:R-:W3:Y:S01]  /*4e50*/  LDCU.64 UR4, c[0x0][0x358] ;  /* 0x00006b00ff0477ac */ /* 0x000ee20008000a00 */
[----:B------:R-:W-:Y:S02]  /*4e60*/  IMAD.MOV.U32 R84, RZ, RZ, 0x1 ;  /* 0x00000001ff547424 */ /* 0x000fe400078e00ff */
[----:B------:R-:W-:Y:S11]  /*4e70*/  ISETP.NE.AND.EX P1, PT, R3, RZ, PT, P1 ;  /* 0x000000ff0300720c */ /* 0x000ff60003f25310 */
[----:B------:R-:W-:Y:S02]  /*4e80*/  @!UPT UIADD3 URZ, UPT, UPT, URZ, URZ, URZ ;  /* 0x000000fffffff290 */ /* 0x000fe4000fffe0ff */
[----:B--2---:R-:W2:Y:S01]  /*4e90*/  @P1 LDC.64 R8, c[0x0][0x888] ;  /* 0x00022200ff081b82 */ /* 0x004ea20000000a00 */
[----:B------:R-:W-:Y:S04]  /*4ea0*/  @P1 IMAD R0, R4, UR36, RZ ;  /* 0x0000002404001c24 */ /* 0x000fe8000f8e02ff */
[----:B--2---:R-:W-:Y:S04]  /*4eb0*/  @P1 IMAD.WIDE R8, R0, 0x4, R8 ;  /* 0x0000000400081825 */ /* 0x004fe800078e0208 */
[----:B------:R-:W-:Y:S01]  /*4ec0*/  HFMA2 R0, -RZ, RZ, 0, 5.9604644775390625e-08 ;  /* 0x00000001ff007431 */ /* 0x000fe200000001ff */
[----:B---3-5:R3:W5:Y:S04]  /*4ed0*/  @P1 LDG.E R41, desc[UR4][R8.64] ;  /* 0x0000000408291981 */ /* 0x028768000c1e1900 */
[----:B------:R-:W-:Y:S01]  /*4ee0*/  @!P1 PRMT R84, R0, 0x7610, R84 ;  /* 0x0000761000549816 */ /* 0x000fe20000000054 */
[----:B---3--:R-:W4:Y:S06]  /*4ef0*/  @!P1 LDC R41, c[0x0][0x880] ;  /* 0x00022000ff299b82 */ /* 0x008f2c0000000800 */
.L_x_92:
[----:B----45:R-:W-:Y:S01]  /*4f00*/  @!P0 FSETP.EQ.AND P1, PT, R41, RZ, PT ;  /* 0x000000ff2900820b */ /* 0x030fe20003f22000 */
[----:B------:R-:W-:Y:S01]  /*4f10*/  @!UPT UIADD3 URZ, UPT, UPT, URZ, URZ, URZ ;  /* 0x000000fffffff290 */ /* 0x000fe2000fffe0ff */
[----:B------:R-:W-:Y:S11]  /*4f20*/  @!P0 BRA `(.L_x_93) ;  /* 0x0000000000188947 */ /* 0x000ff60003800000 */
[----:B------:R-:W-:Y:S02]  /*4f30*/  LOP3.LUT P0, RZ, R84, 0xff, RZ, 0xc0, !PT ;  /* 0x000000ff54ff7812 */ /* 0x000fe4000780c0ff */
[----:B------:R-:W-:Y:S04]  /*4f40*/  ISETP.NE.U32.AND P1, PT, R2, RZ, PT ;  /* 0x000000ff0200720c */ /* 0x000fe80003f25070 */
[----:B------:R-:W-:Y:S04]  /*4f50*/  ISETP.NE.AND.EX P1, PT, R3, RZ, PT, P1 ;  /* 0x000000ff0300720c */ /* 0x000fe80003f25310 */
[----:B------:R-:W-:Y:S03]  /*4f60*/  PLOP3.LUT P1, PT, P1, PT, PT, 0x8, 0x80 ;  /* 0x000000000080781c */ /* 0x000fe60000f2e170 */
[----:B------:R-:W-:Y:S11]  /*4f70*/  @P0 FSETP.EQ.AND P1, PT, R41, RZ, PT ;  /* 0x000000ff2900020b */ /* 0x000ff60003f22000 */
[----:B------:R-:W-:Y:S02]  /*4f80*/  @!UPT UIADD3 URZ, UPT, UPT, URZ, URZ, URZ ;  /* 0x000000fffffff290 */ /* 0x000fe4000fffe0ff */
.L_x_93:
[----:B------:R-:W-:Y:S01]  /*4f90*/  ULEA UR4, UR12, UR24, 0x3 ;  /* 0x000000180c047291 */ /* 0x000fe2000f8e18ff */
[----:B--2---:R-:W-:Y:S02]  /*4fa0*/  SHF.L.U32 R9, R15, 0x1f, RZ ;  /* 0x0000001f0f097819 */ /* 0x004fe400000006ff */
[----:B------:R-:W-:Y:S04]  /*4fb0*/  ELECT P0, URZ, PT ;  /* 0x0000000000ff782f */ /* 0x000fe80003800000 */
[----:B------:R-:W-:Y:S02]  /*4fc0*/  PLOP3.LUT P1, PT, P1, P0, PT, 0xf2, 0x2f ;  /* 0x00000000002f781c */ /* 0x000fe40000f21e72 */
[----:B------:R-:W2:Y:S11]  /*4fd0*/  SYNCS.PHASECHK.TRANS64.TRYWAIT P2, [UR4+0x118], R9 ;  /* 0x00011809ff0075a7 */ /* 0x000eb60008041104 */
[----:B------:R-:W-:Y:S05]  /*4fe0*/  @!P1 IADD3 R8, P0, PT, R16, 0x580, RZ ;  /* 0x0000058010089810 */ /* 0x000fea0007f1e0ff */
[----:B------:R-:W-:Y:S01]  /*4ff0*/  @!P1 IMAD.X R6, RZ, RZ, R17, P0 ;  /* 0x000000ffff069224 */ /* 0x000fe200000e0611 */
[----:B--2---:R-:W-:Y:S07]  /*5000*/  @!P2 BRA `(.L_x_94) ;  /* 0x00000040000ca947 */ /* 0x004fee0003800000 */
.L_x_189:
[----:B------:R-:W3:Y:S01]  /*5010*/  S2UR UR20, SR_CgaCtaId ;  /* 0x00000000001479c3 */ /* 0x000ee20000008800 */
[----:B------:R-:W-:Y:S01]  /*5020*/  @!P1 R2UR UR7, R6 ;  /* 0x00000000060792ca */ /* 0x000fe200000e0000 */
[----:B------:R-:W-:Y:S01]  /*5030*/  UIADD3 UR5, UPT, UPT, UR12, 0x1, URZ ;  /* 0x000000010c057890 */ /* 0x000fe2000fffe0ff */
[----:B------:R-:W-:Y:S01]  /*5040*/  @!P1 R2UR UR6, R8 ;  /* 0x00000000080692ca */ /* 0x000fe200000e0000 */
[----:B------:R-:W-:Y:S01]  /*5050*/  UIADD3 UR9, UPT, UPT, UR4, 0x100, URZ ;  /* 0x0000010004097890 */ /* 0x000fe2000fffe0ff */
[----:B------:R-:W-:Y:S01]  /*5060*/  @!P1 IMAD.MOV.U32 R6, RZ, RZ, 0x2000 ;  /* 0x00002000ff069424 */ /* 0x000fe200078e00ff */
[----:B------:R-:W-:Y:S01]  /*5070*/  UISETP.NE.AND UP0, UPT, UR5, 0x3, UPT ;  /* 0x000000030500788c */ /* 0x000fe2000bf05270 */
[----:B------:R-:W-:Y:S01]  /*5080*/  VIADD R14, R14, 0x1 ;  /* 0x000000010e0e7836 */ /* 0x000fe20000000000 */
[----:B------:R-:W-:Y:S01]  /*5090*/  UMOV UR22, 0x0 ;  /* 0x0000000000167882 */ /* 0x000fe20000000000 */
[----:B------:R-:W-:Y:S05]  /*50a0*/  UMOV UR23, 0x10000000 ;  /* 0x1000000000177882 */ /* 0x000fea0000000000 */
[----:B--2---:R-:W-:Y:S01]  /*50b0*/  IMAD.U32 R9, RZ, RZ, UR7 ;  /* 0x00000007ff097e24 */ /* 0x004fe2000f8e00ff */
[----:B------:R-:W-:Y:S01]  /*50c0*/  USEL UR7, URZ, 0x1, UP0 ;  /* 0x00000001ff077887 */ /* 0x000fe20008000000 */
[----:B------:R-:W-:Y:S01]  /*50d0*/  IMAD.U32 R8, RZ, RZ, UR6 ;  /* 0x00000006ff087e24 */ /* 0x000fe2000f8e00ff */
[----:B------:R-:W-:Y:S02]  /*50e0*/  USEL UR6, UR5, URZ, UP0 ;  /* 0x000000ff05067287 */ /* 0x000fe40008000000 */
[----:B------:R-:W-:Y:S01]  /*50f0*/  VOTEU.ALL UP0, P1 ;  /* 0x0000000000ff7886 */ /* 0x000fe20000800000 */
[----:B------:R-:W-:Y:S02]  /*5100*/  @!P1 R2UR UR19, R9 ;  /* 0x00000000091392ca */ /* 0x000fe400000e0000 */
[----:B------:R-:W-:Y:S02]  /*5110*/  @!P1 R2UR UR18, R8 ;  /* 0x00000000081292ca */ /* 0x000fe400000e0000 */
[----:B------:R-:W-:Y:S01]  /*5120*/  @!UP0 ULEA UR5, UR12, UR24, 0xd ;  /* 0x000000180c058291 */ /* 0x000fe2000f8e68ff */
[----:B------:R-:W-:Y:S01]  /*5130*/  LOP3.LUT R15, R15, UR7, RZ, 0x3c, !PT ;  /* 0x000000070f0f7c12 */ /* 0x000fe2000f8e3cff */
[----:B---3--:R-:W-:Y:S02]  /*5140*/  UPRMT UR20, UR20, 0x654, UR9 ;  /* 0x0000065414147896 */ /* 0x008fe40008000009 */
[----:B------:R-:W-:Y:S01]  /*5150*/  @!UP0 UIADD3 UR8, UPT, UPT, UR5, 0x200, URZ ;  /* 0x0000020005088890 */ /* 0x000fe2000fffe0ff */
[----:B------:R-:W-:Y:S01]  /*5160*/  SHF.L.U32 R0, R15, 0x1f, RZ ;  /* 0x0000001f0f007819 */ /* 0x000fe200000006ff */
[----:B------:R-:W-:Y:S01]  /*5170*/  VOTEU.ALL UP0, P1 ;  /* 0x0000000000ff7886 */ /* 0x000fe20000800000 */
[----:B------:R-:W-:Y:S01]  /*5180*/  UMOV UR12, UR36 ;  /* 0x00000024000c7c82 */ /* 0x000fe20008000000 */
[----:B------:R-:W-:Y:S05]  /*5190*/  ULEA UR5, UR6, UR24, 0x3 ;  /* 0x0000001806057291 */ /* 0x000fea000f8e18ff */
[----:B------:R2:W-:Y:S01]  /*51a0*/  @!UP0 UTMALDG.3D [UR8], [UR18], desc[UR22] ;  /* 0x00001608120085b4 */ /* 0x0005e20008011000 */
[----:B------:R2:W-:Y:S01]  /*51b0*/  @!P1 SYNCS.ARRIVE.TRANS64.RED.A0TR RZ, [UR4+0x100], R6 ;  /* 0x00010006ffff99a7 */ /* 0x0005e20008300404 */
[----:B------:R-:W-:Y:S02]  /*51c0*/  SYNCS.ARRIVE.TRANS64.RED.A1T0 RZ, [UR20], RZ ;  /* 0x000000ffffff79a7 */ /* 0x000fe40008100414 */
[----:B------:R-:W3:Y:S02]  /*51d0*/  SYNCS.PHASECHK.TRANS64.TRYWAIT P0, [UR5+0x118], R0 ;  /* 0x00011800ff0075a7 */ /* 0x000ee40008001105 */
[----:B--23--:R-:W-:Y:S05]  /*51e0*/  @!P0 BRA `(.L_x_95) ;  /* 0x0000003c00ac8947 */ /* 0x00cfea0003800000 */
.L_x_191:
[----:B------:R-:W3:Y:S01]  /*51f0*/  S2UR UR12, SR_CgaCtaId ;  /* 0x00000000000c79c3 */ /* 0x000ee20000008800 */
[----:B------:R-:W-:Y:S01]  /*5200*/  UIADD3 UR9, UPT, UPT, UR5, 0x100, URZ ;  /* 0x0000010005097890 */ /* 0x000fe2000fffe0ff */
[----:B------:R-:W-:Y:S01]  /*5210*/  @!P1 IADD3 R6, P0, PT, R16, 0x580, RZ ;  /* 0x0000058010069810 */ /* 0x000fe20007f1e0ff */
[----:B------:R-:W-:Y:S01]  /*5220*/  UPLOP3.LUT UP3, UPT, UPT, UPT, UPT, 0x80, 0x8 ;  /* 0x000000000008789c */ /* 0x000fe20003f6f070 */
[----:B------:R-:W-:Y:S01]  /*5230*/  R2UR UR23, R86 ;  /* 0x00000000561772ca */ /* 0x000fe200000e0000 */
[----:B------:R-:W-:Y:S01]  /*5240*/  UMOV UR20, 0x0 ;  /* 0x0000000000147882 */ /* 0x000fe20000000000 */
[----:B------:R-:W-:Y:S01]  /*5250*/  @!P1 R2UR UR7, R6 ;  /* 0x00000000060792ca */ /* 0x000fe200000e0000 */
[----:B--2---:R-:W-:Y:S01]  /*5260*/  @!P1 IMAD.X R0, RZ, RZ, R17, P0 ;  /* 0x000000ffff009224 */ /* 0x004fe200000e0611 */
[----:B------:R-:W-:Y:S01]  /*5270*/  UMOV UR21, 0x10000000 ;  /* 0x1000000000157882 */ /* 0x000fe20000000000 */
[----:B------:R-:W-:Y:S01]  /*5280*/  VOTEU.ALL UP0, P1 ;  /* 0x0000000000ff7886 */ /* 0x000fe20000800000 */
[----:B------:R-:W-:Y:S02]  /*5290*/  R2UR UR22, R87 ;  /* 0x00000000571672ca */ /* 0x000fe400000e0000 */
[----:B------:R-:W-:Y:S02]  /*52a0*/  @!P1 R2UR UR4, R0 ;  /* 0x00000000000492ca */ /* 0x000fe400000e0000 */
[----:B------:R-:W-:Y:S01]  /*52b0*/  @!UP0 UIADD3 UR10, UPT, UPT, UR10, 0x20, URZ ;  /* 0x000000200a0a8890 */ /* 0x000fe2000fffe0ff */
[C---:B------:R-:W-:Y:S02]  /*52c0*/  ISETP.NE.AND P0, PT, R14.reuse, 0x2, PT ;  /* 0x000000020e00780c */ /* 0x040fe40003f05270 */
[----:B------:R-:W-:Y:S02]  /*52d0*/  UIADD3 UR30, UPT, UPT, UR13, UR23, URZ ;  /* 0x000000170d1e7290 */ /* 0x000fe4000fffe0ff */
[----:B------:R-:W-:Y:S01]  /*52e0*/  IMAD.U32 R8, RZ, RZ, UR7 ;  /* 0x00000007ff087e24 */ /* 0x000fe2000f8e00ff */
[----:B------:R-:W-:Y:S02]  /*52f0*/  SEL R0, RZ, 0x1, P0 ;  /* 0x00000001ff007807 */ /* 0x000fe40000000000 */
[----:B------:R-:W-:Y:S01]  /*5300*/  SEL R14, R14, RZ, P0 ;  /* 0x000000ff0e0e7207 */ /* 0x000fe20000000000 */
[----:B------:R-:W-:Y:S01]  /*5310*/  UIADD3 UR25, UPT, UPT, UR14, UR22, URZ ;  /* 0x000000160e197290 */ /* 0x000fe2000fffe0ff */
[----:B------:R-:W-:Y:S01]  /*5320*/  @!P1 R2UR UR18, R8 ;  /* 0x00000000081292ca */ /* 0x000fe200000e0000 */
[----:B------:R-:W-:Y:S01]  /*5330*/  IMAD.U32 R9, RZ, RZ, UR4 ;  /* 0x00000004ff097e24 */ /* 0x000fe2000f8e00ff */
[----:B------:R-:W-:Y:S01]  /*5340*/  @!UP0 ULEA UR4, UR6, UR24, 0xd ;  /* 0x0000001806048291 */ /* 0x000fe2000f8e68ff */
[----:B------:R-:W-:Y:S03]  /*5350*/  LOP3.LUT R13, R13, R0, RZ, 0x3c, !PT ;  /* 0x000000000d0d7212 */ /* 0x000fe600078e3cff */
[----:B------:R-:W-:Y:S01]  /*5360*/  @!P1 R2UR UR19, R9 ;  /* 0x00000000091392ca */ /* 0x000fe200000e0000 */
[----:B------:R-:W-:Y:S02]  /*5370*/  @!UP0 UIADD3 UR8, UPT, UPT, UR4, 0x200, URZ ;  /* 0x0000020004088890 */ /* 0x000fe4000fffe0ff */
[----:B---3--:R-:W-:Y:S01]  /*5380*/  UPRMT UR4, UR12, 0x654, UR9 ;  /* 0x000006540c047896 */ /* 0x008fe20008000009 */
[----:B------:R-:W-:Y:S02]  /*5390*/  VOTEU.ALL UP0, P1 ;  /* 0x0000000000ff7886 */ /* 0x000fe40000800000 */
[----:B------:R-:W-:Y:S01]  /*53a0*/  UMOV UR12, UR36 ;  /* 0x00000024000c7c82 */ /* 0x000fe20008000000 */
[----:B------:R-:W-:Y:S06]  /*53b0*/  UMOV UR36, UR26 ;  /* 0x0000001a00247c82 */ /* 0x000fec0008000000 */
[----:B------:R2:W-:Y:S01]  /*53c0*/  @!UP0 UTMALDG.3D [UR8], [UR18], desc[UR20] ;  /* 0x00001408120085b4 */ /* 0x0005e20008011000 */
[----:B------:R4:W-:Y:S01]  /*53d0*/  @!P1 SYNCS.ARRIVE.TRANS64.RED.A0TR RZ, [UR5+0x100], R7 ;  /* 0x00010007ffff99a7 */ /* 0x0009e20008300405 */
[----:B------:R-:W-:Y:S01]  /*53e0*/  SYNCS.ARRIVE.TRANS64.RED.A1T0 RZ, [UR4], RZ ;  /* 0x000000ffffff79a7 */ /* 0x000fe20008100404 */
[----:B------:R-:W-:Y:S04]  /*53f0*/  UIADD3 UR4, UPT, UPT, UR6, 0x1, URZ ;  /* 0x0000000106047890 */ /* 0x000fe8000fffe0ff */
[----:B------:R-:W-:Y:S04]  /*5400*/  UISETP.NE.AND UP0, UPT, UR4, 0x3, UPT ;  /* 0x000000030400788c */ /* 0x000fe8000bf05270 */
[----:B------:R-:W-:Y:S06]  /*5410*/  USEL UR5, URZ, 0x1, UP0 ;  /* 0x00000001ff057887 */ /* 0x000fec0008000000 */
[----:B------:R-:W-:Y:S01]  /*5420*/  LOP3.LUT R15, R15, UR5, RZ, 0x3c, !PT ;  /* 0x000000050f0f7c12 */ /* 0x000fe2000f8e3cff */
[----:B--2---:R-:W-:Y:S01]  /*5430*/  USEL UR12, UR4, URZ, UP0 ;  /* 0x000000ff040c7287 */ /* 0x004fe20008000000 */
[----:B------:R-:W-:Y:S11]  /*5440*/  BRA.U UP1, `(.L_x_96) ;  /* 0xfffffff101e87547 */ /* 0x000ff6000b83ffff */
[----:B------:R-:W-:Y:S01]  /*5450*/  UIADD3 UR24, UPT, UPT, UR24, 0x118, URZ ;  /* 0x0000011818187890 */ /* 0x000fe2000fffe0ff */
[----:B------:R-:W-:-:S03]  /*5460*/  SHF.L.U32 R3, R15, 0x1f, RZ ;  /* 0x0000001f0f037819 */ /* 0x000fc600000006ff */
[----:B------:R-:W-:-:S09]  /*5470*/  ULEA UR4, UR12, UR24, 0x3 ;  /* 0x000000180c047291 */ /* 0x000fd2000f8e18ff */
[----:B------:R-:W2:Y:S02]  /*5480*/  SYNCS.PHASECHK.TRANS64.TRYWAIT P0, [UR4], R3 ;  /* 0x00000003ff0075a7 */ /* 0x000ea40008001104 */
[----:B--2---:R-:W-:Y:S05]  /*5490*/  @!P0 BRA `(.L_x_97) ;  /* 0x0000003c00188947 */ /* 0x004fea0003800000 */
.L_x_193:
[----:B------:R-:W-:-:S04]  /*54a0*/  UIADD3 UR4, UPT, UPT, UR12, 0x1, URZ ;  /* 0x000000010c047890 */ /* 0x000fc8000fffe0ff */
[----:B------:R-:W-:-:S04]  /*54b0*/  UISETP.NE.AND UP0, UPT, UR4, 0x3, UPT ;  /* 0x000000030400788c */ /* 0x000fc8000bf05270 */
[----:B------:R-:W-:Y:S02]  /*54c0*/  USEL UR6, URZ, 0x1, UP0 ;  /* 0x00000001ff067887 */ /* 0x000fe40008000000 */
[----:B------:R-:W-:-:S04]  /*54d0*/  USEL UR4, UR4, URZ, UP0 ;  /* 0x000000ff04047287 */ /* 0x000fc80008000000 */
[----:B------:R-:W-:Y:S01]  /*54e0*/  ULEA UR5, UR4, UR24, 0x3 ;  /* 0x0000001804057291 */ /* 0x000fe2000f8e18ff */
[----:B------:R-:W-:-:S04]  /*54f0*/  LOP3.LUT R15, R15, UR6, RZ, 0x3c, !PT ;  /* 0x000000060f0f7c12 */ /* 0x000fc8000f8e3cff */
[----:B--2---:R-:W-:-:S04]  /*5500*/  SHF.L.U32 R3, R15, 0x1f, RZ ;  /* 0x0000001f0f037819 */ /* 0x004fc800000006ff */
[----:B------:R-:W2:Y:S02]  /*5510*/  SYNCS.PHASECHK.TRANS64.TRYWAIT P0, [UR5], R3 ;  /* 0x00000003ff0075a7 */ /* 0x000ea40008001105 */
[----:B--2---:R-:W-:Y:S05]  /*5520*/  @!P0 BRA `(.L_x_98) ;  /* 0x0000003c000c8947 */ /* 0x004fea0003800000 */
.L_x_195:
[----:B------:R-:W-:-:S04]  /*5530*/  UIADD3 UR4, UPT, UPT, UR4, 0x1, URZ ;  /* 0x0000000104047890 */ /* 0x000fc8000fffe0ff */
[----:B------:R-:W-:-:S04]  /*5540*/  UISETP.NE.AND UP0, UPT, UR4, 0x3, UPT ;  /* 0x000000030400788c */ /* 0x000fc8000bf05270 */
[----:B------:R-:W-:Y:S02]  /*5550*/  USEL UR5, URZ, 0x1, UP0 ;  /* 0x00000001ff057887 */ /* 0x000fe40008000000 */
[----:B------:R-:W-:-:S04]  /*5560*/  USEL UR4, UR4, URZ, UP0 ;  /* 0x000000ff04047287 */ /* 0x000fc80008000000 */
[----:B------:R-:W-:Y:S01]  /*5570*/  ULEA UR4, UR4, UR24, 0x3 ;  /* 0x0000001804047291 */ /* 0x000fe2000f8e18ff */
[----:B--2---:R-:W-:-:S04]  /*5580*/  LOP3.LUT R3, R15, UR5, RZ, 0x3c, !PT ;  /* 0x000000050f037c12 */ /* 0x004fc8000f8e3cff */
[----:B------:R-:W-:Y:S01]  /*5590*/  SHF.L.U32 R3, R3, 0x1f, RZ ;  /* 0x0000001f03037819 */ /* 0x000fe200000006ff */
[----:B------:R-:W-:-:S07]  /*55a0*/  IMAD.U32 R0, RZ, RZ, UR4 ;  /* 0x00000004ff007e24 */ /* 0x000fce000f8e00ff */
.L_x_99:
[----:B--2---:R2:W3:Y:S02]  /*55b0*/  SYNCS.PHASECHK.TRANS64.TRYWAIT P0, [R0+URZ], R3 ;  /* 0x00000003000075a7 */ /* 0x0044e400080011ff */
[----:B---3--:R-:W-:Y:S05]  /*55c0*/  @!P0 NANOSLEEP.SYNCS 0x989680 ;  /* 0x009896800000895d */ /* 0x008fea0003900000 */
[----:B------:R-:W3:Y:S02]  /*55d0*/  @!P0 SYNCS.PHASECHK.TRANS64 P0, [R0+URZ], R3 ;  /* 0x00000003000085a7 */ /* 0x000ee400080010ff */
[----:B-1-3--:R-:W-:Y:S05]  /*55e0*/  @P0 EXIT ;  /* 0x000000000000094d */ /* 0x00afea0003800000 */
[----:B------:R-:W-:Y:S05]  /*55f0*/  BRA `(.L_x_99) ;  /* 0xfffffffc00ec7947 */ /* 0x000fea000383ffff */
.L_x_87:
[----:B------:R-:W-:-:S06]  /*5600*/  UISETP.GE.AND UP0, UPT, UR22, 0x4, UPT ;  /* 0x000000041600788c */ /* 0x000fcc000bf06270 */
[----:B------:R-:W-:-:S13]  /*5610*/  PLOP3.LUT P0, PT, PT, PT, UP0, 0x80, 0x8 ;  /* 0x000000000008781c */ /* 0x000fda0003f0f008 */
[----:B------:R-:W-:Y:S05]  /*5620*/  @!P0 EXIT ;  /* 0x000000000000894d */ /* 0x000fea0003800000 */
[----:B------:R-:W1:Y:S08]  /*5630*/  S2UR UR4, SR_CgaCtaId ;  /* 0x00000000000479c3 */ /* 0x000e700000008800 */
[----:B------:R-:W-:Y:S01]  /*5640*/  BAR.SYNC.DEFER_BLOCKING 0x6, 0xa0 ;  /* 0x0182800000007b1d */ /* 0x000fe20000010000 */
[C---:B------:R-:W-:Y:S01]  /*5650*/  IMAD.SHL.U32 R3, R91.reuse, 0x20, RZ ;  /* 0x000000205b037824 */ /* 0x040fe200078e00ff */
[C---:B------:R-:W-:Y:S01]  /*5660*/  LOP3.LUT R92, R91.reuse, 0x2, RZ, 0xc0, !PT ;  /* 0x000000025b5c7812 */ /* 0x040fe200078ec0ff */
[C---:B------:R-:W-:Y:S01]  /*5670*/  IMAD.SHL.U32 R96, R91.reuse, 0x4, RZ ;  /* 0x000000045b607824 */ /* 0x040fe200078e00ff */
[C---:B------:R-:W-:Y:S01]  /*5680*/  LOP3.LUT R97, R91.reuse, 0x60, RZ, 0xc0, !PT ;  /* 0x000000605b617812 */ /* 0x040fe200078ec0ff */
[----:B------:R-:W-:Y:S01]  /*5690*/  IMAD.U32 R37, R91, 0x10000, RZ ;  /* 0x000100005b257824 */ /* 0x000fe200078e00ff */
[----:B------:R-:W-:-:S02]  /*56a0*/  UMOV UR47, 0x400 ;  /* 0x00000400002f7882 */ /* 0x000fc40000000000 */
[----:B------:R-:W2:Y:S01]  /*56b0*/  LDC.64 R78, c[0x0][0x8b0] ;  /* 0x00022c00ff4e7b82 */ /* 0x000ea20000000a00 */
[----:B------:R-:W-:Y:S01]  /*56c0*/  LOP3.LUT R5, R3, 0xc0, RZ, 0xc0, !PT ;  /* 0x000000c003057812 */ /* 0x000fe200078ec0ff */
[----:B------:R-:W-:Y:S01]  /*56d0*/  HFMA2 R36, -RZ, RZ, 0, 0 ;  /* 0x00000000ff247431 */ /* 0x000fe200000001ff */
[----:B------:R-:W-:Y:S01]  /*56e0*/  LOP3.LUT R91, R91, 0x4, RZ, 0xc0, !PT ;  /* 0x000000045b5b7812 */ /* 0x000fe200078ec0ff */
[----:B------:R-:W-:Y:S01]  /*56f0*/  IMAD.MOV.U32 R94, RZ, RZ, RZ ;  /* 0x000000ffff5e7224 */ /* 0x000fe200078e00ff */
[----:B------:R-:W-:Y:S01]  /*5700*/  LOP3.LUT R96, R5, 0x18, R96, 0xf8, !PT ;  /* 0x0000001805607812 */ /* 0x000fe200078ef860 */
[----:B------:R-:W-:Y:S01]  /*5710*/  IMAD.MOV.U32 R90, RZ, RZ, RZ ;  /* 0x000000ffff5a7224 */ /* 0x000fe200078e00ff */
[----:B------:R-:W-:Y:S01]  /*5720*/  LOP3.LUT R37, R37, 0x600000, RZ, 0xc0, !PT ;  /* 0x0060000025257812 */ /* 0x000fe200078ec0ff */
[----:B------:R-:W3:Y:S01]  /*5730*/  LDC.64 R76, c[0x0][0x8a8] ;  /* 0x00022a00ff4c7b82 */ /* 0x000ee20000000a00 */
[----:B------:R-:W-:Y:S01]  /*5740*/  IADD3 R95, PT, PT, -R91, 0x2, RZ ;  /* 0x000000025b5f7810 */ /* 0x000fe20007ffe1ff */
[----:B------:R-:W-:Y:S01]  /*5750*/  IMAD.MOV R92, RZ, RZ, -R92 ;  /* 0x000000ffff5c7224 */ /* 0x000fe200078e0a5c */
[----:B------:R-:W-:Y:S01]  /*5760*/  LOP3.LUT R96, R96, 0xf20, R3, 0xf8, !PT ;  /* 0x00000f2060607812 */ /* 0x000fe200078ef803 */
[----:B------:R-:W4:Y:S01]  /*5770*/  LDCU UR62, c[0x0][0x370] ;  /* 0x00006e00ff3e77ac */ /* 0x000f220008000800 */
[----:B------:R-:W-:Y:S01]  /*5780*/  MOV R93, RZ ;  /* 0x000000ff005d7202 */ /* 0x000fe20000000f00 */
[----:B------:R-:W-:Y:S01]  /*5790*/  IMAD.SHL.U32 R95, R95, 0x10, RZ ;  /* 0x000000105f5f7824 */ /* 0x000fe200078e00ff */
[----:B------:R-:W-:Y:S01]  /*57a0*/  IADD3 R91, PT, PT, -R91, RZ, RZ ;  /* 0x000000ff5b5b7210 */ /* 0x000fe20007ffe1ff */
[----:B-1----:R-:W-:Y:S01]  /*57b0*/  ULEA UR47, UR4, UR47, 0x18 ;  /* 0x0000002f042f7291 */ /* 0x002fe2000f8ec0ff */
[----:B------:R-:W1:Y:S01]  /*57c0*/  LDCU.64 UR4, c[0x0][0x890] ;  /* 0x00011200ff0477ac */ /* 0x000e620008000a00 */
[----:B------:R-:W-:Y:S01]  /*57d0*/  UMOV UR54, 0x1 ;  /* 0x0000000100367882 */ /* 0x000fe20000000000 */
[----:B------:R-:W-:Y:S01]  /*57e0*/  UMOV UR46, URZ ;  /* 0x000000ff002e7c82 */ /* 0x000fe20008000000 */
[----:B------:R-:W2:Y:S05]  /*57f0*/  LDCU UR41, c[0x0][0xb0c] ;  /* 0x00016180ff2977ac */ /* 0x000eaa0008000800 */
[----:B------:R-:W4:Y:S01]  /*5800*/  LDS R0, [UR47+0x1f0] ;  /* 0x0001f02fff007984 */ /* 0x000f220008000800 */
[----:B------:R-:W2:Y:S01]  /*5810*/  LDCU UR39, c[0x0][0xb30] ;  /* 0x00016600ff2777ac */ /* 0x000ea20008000800 */
[----:B------:R-:W2:Y:S01]  /*5820*/  LDCU.64 UR60, c[0x0][0x888] ;  /* 0x00011100ff3c77ac */ /* 0x000ea20008000a00 */
[----:B-1----:R-:W-:Y:S01]  /*5830*/  IMAD.U32 R99, RZ, RZ, UR4 ;  /* 0x00000004ff637e24 */ /* 0x002fe2000f8e00ff */
[----:B------:R-:W-:Y:S01]  /*5840*/  UIADD3 UR4, UPT, UPT, UR47, 0x200, URZ ;  /* 0x000002002f047890 */ /* 0x000fe2000fffe0ff */
[----:B------:R-:W-:Y:S01]  /*5850*/  IMAD.U32 R98, RZ, RZ, UR5 ;  /* 0x00000005ff627e24 */ /* 0x000fe2000f8e00ff */
[----:B------:R-:W1:Y:S04]  /*5860*/  LDCU.64 UR42, c[0x0][0xb28] ;  /* 0x00016500ff2a77ac */ /* 0x000e680008000a00 */
[----:B------:R-:W-:Y:S01]  /*5870*/  LEA R96, R96, UR4, 0x1 ;  /* 0x0000000460607c11 */ /* 0x000fe2000f8e08ff */
[----:B------:R-:W1:Y:S01]  /*5880*/  LDCU.128 UR56, c[0x0][0xb10] ;  /* 0x00016200ff3877ac */ /* 0x000e620008000c00 */
[----:B------:R-:W1:Y:S01]  /*5890*/  LDCU UR55, c[0x0][0x374] ;  /* 0x00006e80ff3777ac */ /* 0x000e620008000800 */
[----:B------:R-:W-:Y:S01]  /*58a0*/  UMOV UR53, URZ ;  /* 0x000000ff00357c82 */ /* 0x000fe20008000000 */
[----:B------:R-:W-:Y:S01]  /*58b0*/  UMOV UR52, URZ ;  /* 0x000000ff00347c82 */ /* 0x000fe20008000000 */
[----:B----4-:R-:W-:Y:S01]  /*58c0*/  IADD3 R37, PT, PT, R0, R37, RZ ;  /* 0x0000002500257210 */ /* 0x010fe20007ffe0ff */
[----:B-123--:R-:W-:-:S07]  /*58d0*/  IMAD.U32 R0, RZ, RZ, UR4 ;  /* 0x00000004ff007e24 */ /* 0x00efce000f8e00ff */
.L_x_130:
[C---:B------:R-:W-:Y:S02]  /*58e0*/  LEA R3, R90.reuse, UR47, 0x3 ;  /* 0x0000002f5a037c11 */ /* 0x040fe4000f8e18ff */
[----:B------:R-:W-:Y:S02]  /*58f0*/  SHF.L.U32 R0, R93, 0x1f, RZ ;  /* 0x0000001f5d007819 */ /* 0x000fe400000006ff */
[----:B------:R-:W-:Y:S02]  /*5900*/  LEA R5, R90, UR47, 0x4 ;  /* 0x0000002f5a057c11 */ /* 0x000fe4000f8e20ff */
[----:B-1----:R-:W1:Y:S02]  /*5910*/  SYNCS.PHASECHK.TRANS64.TRYWAIT P0, [R3+URZ+0x140], R0 ;  /* 0x00014000030075a7 */ /* 0x002e6400080011ff */
[----:B-1----:R-:W-:Y:S05]  /*5920*/  @!P0 BRA `(.L_x_100) ;  /* 0x0000003800248947 */ /* 0x002fea0003800000 */
.L_x_196:
        /* <DEDUP_REMOVED lines=8> */
[----:B--2---:R-:W-:Y:S11]  /*59b0*/  LOP3.LUT P0, RZ, R6, 0x1, RZ, 0xc0, !PT ;  /* 0x0000000106ff7812 */ /* 0x004ff6000780c0ff */
[----:B------:R-:W-:Y:S02]  /*59c0*/  @!UPT UIADD3 URZ, UPT, UPT, URZ, URZ, URZ ;  /* 0x000000fffffff290 */ /* 0x000fe4000fffe0ff */
[----:B---3--:R-:W-:Y:S01]  /*59d0*/  VOTEU.ANY UP1, P0 ;  /* 0x0000000000ff7886 */ /* 0x008fe20000020100 */
[----:B------:R-:W-:Y:S01]  /*59e0*/  PLOP3.LUT P0, PT, PT, PT, UP1, 0x80, 0x8 ;  /* 0x000000000008781c */ /* 0x000fe20003f0f018 */
[----:B------:R-:W-:Y:S06]  /*59f0*/  UP2UR UR4, UPR, URZ, 0x2 ;  /* 0x00000002ff047883 */ /* 0x000fec0008000000 */
[----:B------:R-:W-:Y:S06]  /*5a00*/  IMAD.U32 R100, RZ, RZ, UR4 ;  /* 0x00000004ff647e24 */ /* 0x000fec000f8e00ff */
[----:B-1----:R-:W-:Y:S02]  /*5a10*/  @P0 SHF.R.U32.HI R0, RZ, 0x10, R5 ;  /* 0x00000010ff000819 */ /* 0x002fe40000011605 */
        /* <DEDUP_REMOVED lines=12> */
[----:B------:R-:W2:Y:S01]  /*5ae0*/  LDCU UR12, c[0x0][0xb20] ;  /* 0x00016400ff0c77ac */ /* 0x000ea20008000800 */
[----:B------:R-:W-:Y:S02]  /*5af0*/  UIMAD.WIDE.U32 UR4, UR55, UR59, URZ ;  /* 0x0000003b370472a5 */ /* 0x000fe4000f8e00ff */
[----:B------:R-:W-:Y:S02]  /*5b00*/  UIMAD.WIDE.U32 UR6, UR62, UR56, URZ ;  /* 0x000000383e0672a5 */ /* 0x000fe4000f8e00ff */
[----:B------:R-:W-:Y:S02]  /*5b10*/  UISETP.NE.AND UP0, UPT, UR58, 0x1, UPT ;  /* 0x000000013a00788c */ /* 0x000fe4000bf05270 */
[----:B------:R-:W-:Y:S02]  /*5b20*/  UIMAD.WIDE.U32 UR8, UR37, UR59, URZ ;  /* 0x0000003b250872a5 */ /* 0x000fe4000f8e00ff */
[----:B------:R-:W-:Y:S02]  /*5b30*/  UIMAD.WIDE.U32 UR10, UR38, UR56, URZ ;  /* 0x00000038260a72a5 */ /* 0x000fe4000f8e00ff */
[----:B------:R-:W-:Y:S02]  /*5b40*/  UISETP.NE.AND UP1, UPT, UR41, 0x1, UPT ;  /* 0x000000012900788c */ /* 0x000fe4000bf25270 */
[----:B------:R-:W-:Y:S01]  /*5b50*/  UISETP.NE.AND UP2, UPT, UR40, 0x1, UPT ;  /* 0x000000012800788c */ /* 0x000fe2000bf45270 */
[----:B------:R-:W-:Y:S02]  /*5b60*/  UMOV UR4, UR5 ;  /* 0x0000000500047c82 */ /* 0x000fe40008000000 */
[----:B--2---:R-:W-:Y:S03]  /*5b70*/  USHF.R.U32.HI UR5, URZ, UR12, UR4 ;  /* 0x0000000cff057299 */ /* 0x004fe60008011604 */
[----:B------:R-:W-:Y:S02]  /*5b80*/  UMOV UR4, UR7 ;  /* 0x0000000700047c82 */ /* 0x000fe40008000000 */
[----:B------:R-:W-:Y:S02]  /*5b90*/  USHF.R.U32.HI UR7, URZ, UR57, UR4 ;  /* 0x00000039ff077299 */ /* 0x000fe40008011604 */
[----:B------:R-:W-:Y:S02]  /*5ba0*/  USEL UR4, UR55, UR5, !UP0 ;  /* 0x0000000537047287 */ /* 0x000fe4000c000000 */
[----:B------:R-:W-:Y:S01]  /*5bb0*/  USEL UR7, UR62, UR7, !UP1 ;  /* 0x000000073e077287 */ /* 0x000fe2000c800000 */
[----:B------:R-:W-:Y:S01]  /*5bc0*/  UMOV UR5, UR9 ;  /* 0x0000000900057c82 */ /* 0x000fe20008000000 */
[----:B------:R-:W-:Y:S02]  /*5bd0*/  UIMAD.WIDE.U32 UR8, UR4, UR42, URZ ;  /* 0x0000002a040872a5 */ /* 0x000fe4000f8e00ff */
[----:B------:R-:W-:Y:S03]  /*5be0*/  USHF.R.U32.HI UR6, URZ, UR12, UR5 ;  /* 0x0000000cff067299 */ /* 0x000fe60008011605 */
[----:B------:R-:W-:Y:S01]  /*5bf0*/  UMOV UR5, UR11 ;  /* 0x0000000b00057c82 */ /* 0x000fe20008000000 */
[----:B------:R-:W-:Y:S02]  /*5c00*/  UIMAD.WIDE.U32 UR10, UR7, UR42, URZ ;  /* 0x0000002a070a72a5 */ /* 0x000fe4000f8e00ff */
[----:B------:R-:W-:Y:S02]  /*5c10*/  USHF.R.U32.HI UR12, URZ, UR57, UR5 ;  /* 0x00000039ff0c7299 */ /* 0x000fe40008011605 */
[----:B------:R-:W-:Y:S01]  /*5c20*/  USEL UR6, UR37, UR6, !UP0 ;  /* 0x0000000625067287 */ /* 0x000fe2000c000000 */
[----:B------:R-:W-:Y:S02]  /*5c30*/  UMOV UR5, UR9 ;  /* 0x0000000900057c82 */ /* 0x000fe40008000000 */
[----:B------:R-:W-:Y:S01]  /*5c40*/  UMOV UR10, UR11 ;  /* 0x0000000b000a7c82 */ /* 0x000fe20008000000 */
[----:B------:R-:W-:Y:S02]  /*5c50*/  @UP2 USHF.R.U32.HI UR4, URZ, UR43, UR5 ;  /* 0x0000002bff042299 */ /* 0x000fe40008011605 */
[----:B------:R-:W-:Y:S02]  /*5c60*/  @UP2 USHF.R.U32.HI UR7, URZ, UR43, UR10 ;  /* 0x0000002bff072299 */ /* 0x000fe4000801160a */
[----:B------:R-:W-:Y:S02]  /*5c70*/  UIMAD UR4, UR40, UR4, URZ ;  /* 0x00000004280472a4 */ /* 0x000fe4000f8e02ff */
[----:B------:R-:W-:Y:S02]  /*5c80*/  UIMAD.WIDE.U32 UR10, UR6, UR42, URZ ;  /* 0x0000002a060a72a5 */ /* 0x000fe4000f8e00ff */
[----:B------:R-:W-:Y:S02]  /*5c90*/  USEL UR5, UR38, UR12, !UP1 ;  /* 0x0000000c26057287 */ /* 0x000fe4000c800000 */
[----:B------:R-:W-:Y:S02]  /*5ca0*/  UIMAD UR8, UR40, UR7, URZ ;  /* 0x00000007280872a4 */ /* 0x000fe4000f8e02ff */
[----:B------:R-:W-:Y:S03]  /*5cb0*/  UISETP.GE.AND UP0, UPT, UR6, UR4, UPT ;  /* 0x000000040600728c */ /* 0x000fe6000bf06270 */
[----:B------:R-:W-:Y:S01]  /*5cc0*/  UMOV UR4, UR11 ;  /* 0x0000000b00047c82 */ /* 0x000fe20008000000 */
[----:B------:R-:W-:Y:S02]  /*5cd0*/  UISETP.GE.OR UP0, UPT, UR5, UR8, UP0 ;  /* 0x000000080500728c */ /* 0x000fe40008706670 */
[----:B------:R-:W-:Y:S02]  /*5ce0*/  USHF.R.U32.HI UR4, URZ, UR43, UR4 ;  /* 0x0000002bff047299 */ /* 0x000fe40008011604 */
[----:B------:R-:W-:Y:S02]  /*5cf0*/  UIMAD.WIDE.U32 UR8, UR5, UR42, URZ ;  /* 0x0000002a050872a5 */ /* 0x000fe4000f8e00ff */
[----:B------:R-:W-:Y:S02]  /*5d00*/  USEL UR11, UR6, UR4, !UP2 ;  /* 0x00000004060b7287 */ /* 0x000fe4000d000000 */
[----:B------:R-:W-:Y:S02]  /*5d10*/  UIADD3 UR8, UPT, UPT, -UR5, URZ, URZ ;  /* 0x000000ff05087290 */ /* 0x000fe4000fffe1ff */
[----:B------:R-:W-:Y:S01]  /*5d20*/  UIADD3 UR10, UPT, UPT, -UR11, URZ, URZ ;  /* 0x000000ff0b0a7290 */ /* 0x000fe2000fffe1ff */
[----:B------:R-:W-:Y:S01]  /*5d30*/  @!UP0 UMOV UR4, UR9 ;  /* 0x0000000900048c82 */ /* 0x000fe20008000000 */
[----:B------:R-:W-:Y:S02]  /*5d40*/  UIADD3 UR9, UPT, UPT, -UR6, URZ, URZ ;  /* 0x000000ff06097290 */ /* 0x000fe4000fffe1ff */
[----:B------:R-:W-:Y:S02]  /*5d50*/  @!UP0 USHF.R.U32.HI UR4, URZ, UR43, UR4 ;  /* 0x0000002bff048299 */ /* 0x000fe40008011604 */
[----:B------:R-:W-:Y:S02]  /*5d60*/  UIMAD UR10, UR40, UR10, UR6 ;  /* 0x0000000a280a72a4 */ /* 0x000fe4000f8e0206 */
[----:B------:R-:W-:Y:S04]  /*5d70*/  @!UP0 USEL UR4, UR5, UR4, !UP2 ;  /* 0x0000000405048287 */ /* 0x000fe8000d000000 */
[----:B------:R-:W-:Y:S02]  /*5d80*/  @!UP0 UIMAD UR10, UR7, UR10, UR4 ;  /* 0x0000000a070a82a4 */ /* 0x000fe4000f8e0204 */
[----:B------:R-:W-:Y:S02]  /*5d90*/  @!UP0 UIADD3 UR11, UPT, UPT, UR11, -UR4, URZ ;  /* 0x800000040b0b8290 */ /* 0x000fe4000fffe0ff */
[----:B------:R-:W-:Y:S02]  /*5da0*/  UIMAD UR7, UR41, UR8, UR38 ;  /* 0x00000008290772a4 */ /* 0x000fe4000f8e0226 */
[----:B------:R-:W-:Y:S02]  /*5db0*/  @!UP0 UIMAD UR6, UR11, UR40, UR5 ;  /* 0x000000280b0682a4 */ /* 0x000fe4000f8e0205 */
[----:B------:R-:W-:Y:S01]  /*5dc0*/  UIMAD UR4, UR58, UR9, UR37 ;  /* 0x000000093a0472a4 */ /* 0x000fe2000f8e0225 */
[----:B------:R-:W-:Y:S02]  /*5dd0*/  @!UP0 UMOV UR5, UR10 ;  /* 0x0000000a00058c82 */ /* 0x000fe40008000000 */
[----:B------:R-:W-:Y:S02]  /*5de0*/  UIMAD UR38, UR5, UR41, UR7 ;  /* 0x00000029052672a4 */ /* 0x000fe4000f8e0207 */
[----:B------:R-:W-:Y:S11]  /*5df0*/  UIMAD UR37, UR6, UR58, UR4 ;  /* 0x0000003a062572a4 */ /* 0x000ff6000f8e0204 */
[----:B------:R-:W-:Y:S01]  /*5e00*/  @!UPT UIADD3 URZ, UPT, UPT, URZ, URZ, URZ ;  /* 0x000000fffffff290 */ /* 0x000fe2000fffe0ff */
.L_x_101:
[----:B------:R-:W-:Y:S01]  /*5e10*/  UISETP.NE.AND UP0, UPT, UR39, 0x1, UPT ;  /* 0x000000012700788c */ /* 0x000fe2000bf05270 */
[----:B------:R-:W-:Y:S01]  /*5e20*/  IADD3 R90, PT, PT, R90, 0x1, RZ ;  /* 0x000000015a5a7810 */ /* 0x000fe20007ffe0ff */
[----:B------:R-:W-:Y:S02]  /*5e30*/  UIADD3 UR11, UPT, UPT, UR47, 0x200, URZ ;  /* 0x000002002f0b7890 */ /* 0x000fe4000fffe0ff */
[----:B------:R-:W-:Y:S02]  /*5e40*/  USHF.L.U32 UR50, UR25, 0x7, URZ ;  /* 0x0000000719327899 */ /* 0x000fe400080006ff */
[----:B------:R-:W-:Y:S05]  /*5e50*/  USHF.L.U32 UR49, UR30, 0x6, URZ ;  /* 0x000000061e317899 */ /* 0x000fea00080006ff */
[----:B------:R-:W2:Y:S01]  /*5e60*/  @!UP0 LDCU.128 UR12, c[0x0][0xb10] ;  /* 0x00016200ff0c87ac */ /* 0x000ea20008000c00 */
[----:B------:R-:W3:Y:S01]  /*5e70*/  @!UP0 LDCU UR5, c[0x0][0xb0c] ;  /* 0x00016180ff0587ac */ /* 0x000ee20008000800 */
[----:B------:R-:W4:Y:S01]  /*5e80*/  @!UP0 LDCU UR10, c[0x0][0xb20] ;  /* 0x00016400ff0a87ac */ /* 0x000f220008000800 */
[----:B--2---:R-:W-:Y:S02]  /*5e90*/  UIMAD.WIDE.U32 UR8, UR38, UR12, URZ ;  /* 0x0000000c260872a5 */ /* 0x004fe4000f8e00ff */
[----:B------:R-:W-:Y:S02]  /*5ea0*/  UIMAD.WIDE.U32 UR6, UR37, UR15, URZ ;  /* 0x0000000f250672a5 */ /* 0x000fe4000f8e00ff */
[----:B------:R-:W-:Y:S03]  /*5eb0*/  @!UP0 UISETP.NE.AND UP1, UPT, UR14, 0x1, UPT ;  /* 0x000000010e00888c */ /* 0x000fe6000bf25270 */
[----:B------:R-:W-:Y:S01]  /*5ec0*/  @!UP0 UMOV UR4, UR9 ;  /* 0x0000000900048c82 */ /* 0x000fe20008000000 */
[----:B---3--:R-:W-:Y:S02]  /*5ed0*/  @!UP0 UISETP.NE.AND UP2, UPT, UR5, 0x1, UPT ;  /* 0x000000010500888c */ /* 0x008fe4000bf45270 */
[----:B------:R-:W-:Y:S01]  /*5ee0*/  @!UP0 USHF.R.U32.HI UR4, URZ, UR13, UR4 ;  /* 0x0000000dff048299 */ /* 0x000fe20008011604 */
[----:B------:R-:W-:Y:S02]  /*5ef0*/  @!UP0 UMOV UR6, UR7 ;  /* 0x0000000700068c82 */ /* 0x000fe40008000000 */
[----:B----4-:R-:W-:Y:S02]  /*5f00*/  @!UP0 USHF.R.U32.HI UR6, URZ, UR10, UR6 ;  /* 0x0000000aff068299 */ /* 0x010fe40008011606 */
[----:B------:R-:W-:Y:S02]  /*5f10*/  @!UP0 USEL UR7, UR38, UR4, !UP2 ;  /* 0x0000000426078287 */ /* 0x000fe4000d000000 */
[----:B------:R-:W-:Y:S04]  /*5f20*/  @!UP0 USEL UR6, UR37, UR6, !UP1 ;  /* 0x0000000625068287 */ /* 0x000fe8000c800000 */
[----:B------:R-:W-:Y:S02]  /*5f30*/  @!UP0 UIADD3 UR4, UPT, UPT, -UR7, UR6, URZ ;  /* 0x0000000607048290 */ /* 0x000fe4000fffe1ff */
[----:B------:R-:W-:Y:S02]  /*5f40*/  @!UP0 UIADD3 UR6, UPT, UPT, UR7, -UR6, URZ ;  /* 0x8000000607068290 */ /* 0x000fe4000fffe0ff */
[----:B------:R-:W-:Y:S02]  /*5f50*/  @!UP0 UIMAD UR38, UR4, UR5, UR38 ;  /* 0x00000005042682a4 */ /* 0x000fe4000f8e0226 */
[----:B------:R-:W-:Y:S02]  /*5f60*/  @!UP0 UIMAD UR37, UR6, UR14, UR37 ;  /* 0x0000000e062582a4 */ /* 0x000fe4000f8e0225 */
[----:B------:R-:W-:Y:S09]  /*5f70*/  ULOP3.LUT UP0, URZ, UR11, 0x1b0, URZ, 0xc0, !UPT ;  /* 0x000001b00bff7892 */ /* 0x000ff2000f80c0ff */
[----:B------:R-:W-:Y:S05]  /*5f80*/  BRA.U !UP0, `(.L_x_102) ;  /* 0x00000001087c7547 */ /* 0x000fea000b800000 */
[----:B------:R-:W2:Y:S01]  /*5f90*/  LDCU.64 UR8, c[0x4][0x80] ;  /* 0x01001000ff0877ac */ /* 0x000ea20008000a00 */
[----:B------:R-:W-:Y:S01]  /*5fa0*/  MOV R2, 0x0 ;  /* 0x0000000000027802 */ /* 0x000fe20000000f00 */
[----:B------:R-:W-:Y:S02]  /*5fb0*/  HFMA2 R12, -RZ, RZ, 0, 5.9604644775390625e-08 ;  /* 0x00000001ff0c7431 */ /* 0x000fe400000001ff */
[----:B------:R-:W-:Y:S01]  /*5fc0*/  IMAD.MOV.U32 R8, RZ, RZ, 0x70 ;  /* 0x00000070ff087424 */ /* 0x000fe200078e00ff */
[----:B------:R3:W4:Y:S01]  /*5fd0*/  LDC.64 R14, c[0x4][R2] ;  /* 0x01000000020e7b82 */ /* 0x0007220000000a00 */
[----:B------:R-:W1:Y:S01]  /*5fe0*/  LDCU.64 UR6, c[0x4][0x88] ;  /* 0x01001100ff0677ac */ /* 0x000e620008000a00 */
[----:B------:R-:W-:Y:S01]  /*5ff0*/  IMAD.MOV.U32 R13, RZ, RZ, RZ ;  /* 0x000000ffff0d7224 */ /* 0x000fe200078e00ff */
[----:B------:R-:W1:Y:S01]  /*6000*/  LDCU.64 UR4, c[0x4][0x8] ;  /* 0x01000100ff0477ac */ /* 0x000e620008000a00 */
[----:B--2---:R-:W-:Y:S01]  /*6010*/  MOV R5, UR9 ;  /* 0x0000000900057c02 */ /* 0x004fe20008000f00 */
[----:B------:R-:W-:Y:S01]  /*6020*/  IMAD.U32 R4, RZ, RZ, UR8 ;  /* 0x00000008ff047e24 */ /* 0x000fe2000f8e00ff */
[----:B-1----:R-:W-:Y:S01]  /*6030*/  MOV R7, UR7 ;  /* 0x0000000700077c02 */ /* 0x002fe20008000f00 */
[----:B------:R-:W-:Y:S01]  /*6040*/  IMAD.U32 R6, RZ, RZ, UR6 ;  /* 0x00000006ff067e24 */ /* 0x000fe2000f8e00ff */
[----:B------:R-:W-:Y:S01]  /*6050*/  MOV R11, UR5 ;  /* 0x00000005000b7c02 */ /* 0x000fe20008000f00 */
[----:B------:R-:W-:Y:S02]  /*6060*/  IMAD.U32 R10, RZ, RZ, UR4 ;  /* 0x00000004ff0a7e24 */ /* 0x000fe4000f8e00ff */
[----:B------:R-:W-:Y:S07]  /*6070*/  LEPC R20, `(.L_x_103) ;  /* 0x000000001014794e */ /* 0x000fee0000000000 */
[----:B---345:R-:W-:Y:S05]  /*6080*/  CALL.ABS.NOINC R14 ;  /* 0x000000000e007343 */ /* 0x038fea0003c00000 */
.L_x_103:
[----:B------:R-:W1:Y:S01]  /*6090*/  LDCU.64 UR8, c[0x4][0x80] ;  /* 0x01001000ff0877ac */ /* 0x000e620008000a00 */
[----:B------:R-:W2:Y:S01]  /*60a0*/  LDC.64 R2, c[0x4][R2] ;  /* 0x0100000002027b82 */ /* 0x000ea20000000a00 */
[----:B------:R-:W-:Y:S02]  /*60b0*/  HFMA2 R12, -RZ, RZ, 0, 5.9604644775390625e-08 ;  /* 0x00000001ff0c7431 */ /* 0x000fe400000001ff */
[----:B------:R-:W-:Y:S02]  /*60c0*/  IMAD.MOV.U32 R8, RZ, RZ, 0x70 ;  /* 0x00000070ff087424 */ /* 0x000fe400078e00ff */
[----:B------:R-:W-:Y:S01]  /*60d0*/  IMAD.MOV.U32 R13, RZ, RZ, RZ ;  /* 0x000000ffff0d7224 */ /* 0x000fe200078e00ff */
[----:B------:R-:W3:Y:S01]  /*60e0*/  LDCU.64 UR6, c[0x4][0x88] ;  /* 0x01001100ff0677ac */ /* 0x000ee20008000a00 */
[----:B------:R-:W4:Y:S01]  /*60f0*/  LDCU.64 UR4, c[0x4][0x8] ;  /* 0x01000100ff0477ac */ /* 0x000f220008000a00 */
[----:B-1----:R-:W-:Y:S02]  /*6100*/  MOV R4, UR8 ;  /* 0x0000000800047c02 */ /* 0x002fe40008000f00 */
[----:B------:R-:W-:Y:S02]  /*6110*/  MOV R5, UR9 ;  /* 0x0000000900057c02 */ /* 0x000fe40008000f00 */
[----:B---3--:R-:W-:Y:S01]  /*6120*/  MOV R7, UR7 ;  /* 0x0000000700077c02 */ /* 0x008fe20008000f00 */
[----:B------:R-:W-:Y:S01]  /*6130*/  IMAD.U32 R6, RZ, RZ, UR6 ;  /* 0x00000006ff067e24 */ /* 0x000fe2000f8e00ff */
[----:B----4-:R-:W-:Y:S01]  /*6140*/  MOV R11, UR5 ;  /* 0x00000005000b7c02 */ /* 0x010fe20008000f00 */
[----:B------:R-:W-:Y:S02]  /*6150*/  IMAD.U32 R10, RZ, RZ, UR4 ;  /* 0x00000004ff0a7e24 */ /* 0x000fe4000f8e00ff */
[----:B------:R-:W-:Y:S07]  /*6160*/  LEPC R20, `(.L_x_102) ;  /* 0x000000001014794e */ /* 0x000fee0000000000 */
[----:B--2---:R-:W-:Y:S05]  /*6170*/  CALL.ABS.NOINC R2 ;  /* 0x0000000002007343 */ /* 0x004fea0003c00000 */
.L_x_102:
[----:B------:R-:W-:Y:S02]  /*6180*/  R2UR UR6, R88 ;  /* 0x00000000580672ca */ /* 0x000fe400000e0000 */
[----:B------:R-:W-:Y:S02]  /*6190*/  R2UR UR5, R99 ;  /* 0x00000000630572ca */ /* 0x000fe400000e0000 */
[----:B------:R-:W-:Y:S02]  /*61a0*/  R2UR UR4, R98 ;  /* 0x00000000620472ca */ /* 0x000fe400000e0000 */
[----:B------:R-:W-:Y:S02]  /*61b0*/  ISETP.NE.U32.AND P4, PT, R78, RZ, PT ;  /* 0x000000ff4e00720c */ /* 0x000fe40003f85070 */
[----:B------:R-:W-:Y:S02]  /*61c0*/  ISETP.NE.U32.AND P2, PT, RZ, UR60, PT ;  /* 0x0000003cff007c0c */ /* 0x000fe4000bf45070 */
[----:B------:R-:W-:Y:S02]  /*61d0*/  ISETP.NE.AND.EX P4, PT, R79, RZ, PT, P4 ;  /* 0x000000ff4f00720c */ /* 0x000fe40003f85340 */
[----:B------:R-:W-:Y:S01]  /*61e0*/  ISETP.NE.AND.EX P2, PT, RZ, UR61, PT, P2 ;  /* 0x0000003dff007c0c */ /* 0x000fe2000bf45320 */
[----:B------:R-:W-:Y:S02]  /*61f0*/  UISETP.NE.AND UP2, UPT, UR6, URZ, UPT ;  /* 0x000000ff0600728c */ /* 0x000fe4000bf45270 */
[----:B------:R-:W-:Y:S04]  /*6200*/  UISETP.NE.U32.AND UP0, UPT, UR5, URZ, UPT ;  /* 0x000000ff0500728c */ /* 0x000fe8000bf05070 */
[----:B------:R-:W-:Y:S01]  /*6210*/  UISETP.NE.AND.EX UP1, UPT, UR4, URZ, UPT, UP0 ;  /* 0x000000ff0400728c */ /* 0x000fe2000bf25300 */
[----:B------:R-:W-:Y:S01]  /*6220*/  PLOP3.LUT P1, PT, PT, PT, UP2, 0x80, 0x8 ;  /* 0x000000000008781c */ /* 0x000fe20003f2f028 */
[----:B------:R-:W-:Y:S03]  /*6230*/  UPLOP3.LUT UP0, UPT, UPT, UPT, UPT, 0x40, 0x4 ;  /* 0x000000000004789c */ /* 0x000fe60003f0e870 */
[----:B------:R-:W-:Y:S06]  /*6240*/  @UP2 UPLOP3.LUT UP0, UPT, UPT, UPT, UP1, 0x80, 0x8 ;  /* 0x000000000008289c */ /* 0x000fec0003f0f010 */
[----:B------:R-:W-:Y:S01]  /*6250*/  PLOP3.LUT P0, PT, PT, PT, UP0, 0x80, 0x8 ;  /* 0x000000000008781c */ /* 0x000fe20003f0f008 */
[----:B------:R-:W-:Y:S01]  /*6260*/  @!UPT UIADD3 URZ, UPT, UPT, URZ, URZ, URZ ;  /* 0x000000fffffff290 */ /* 0x000fe2000fffe0ff */
[----:B------:R-:W-:Y:S11]  /*6270*/  BRA.U !UP1, `(.L_x_104) ;  /* 0x0000000109407547 */ /* 0x000ff6000b800000 */
[----:B------:R-:W-:Y:S01]  /*6280*/  UISETP.NE.U32.AND UP0, UPT, UR60, URZ, UPT ;  /* 0x000000ff3c00728c */ /* 0x000fe2000bf05070 */
[----:B------:R-:W-:Y:S01]  /*6290*/  R2UR UR6, R99 ;  /* 0x00000000630672ca */ /* 0x000fe200000e0000 */
[----:B------:R-:W2:Y:S01]  /*62a0*/  LDCU.64 UR8, c[0x0][0x358] ;  /* 0x00006b00ff0877ac */ /* 0x000ea20008000a00 */
[----:B------:R-:W-:Y:S02]  /*62b0*/  HFMA2 R84, -RZ, RZ, 0, 5.9604644775390625e-08 ;  /* 0x00000001ff547431 */ /* 0x000fe400000001ff */
[----:B-1----:R-:W-:Y:S01]  /*62c0*/  IMAD.MOV.U32 R0, RZ, RZ, 0x1 ;  /* 0x00000001ff007424 */ /* 0x002fe200078e00ff */
[----:B------:R-:W-:Y:S06]  /*62d0*/  UISETP.NE.AND.EX UP0, UPT, UR61, URZ, UPT, UP0 ;  /* 0x000000ff3d00728c */ /* 0x000fec000bf05300 */
[----:B------:R-:W-:Y:S05]  /*62e0*/  PLOP3.LUT P3, PT, PT, PT, UP0, 0x80, 0x8 ;  /* 0x000000000008781c */ /* 0x000fea0003f6f008 */
[----:B------:R-:W1:Y:S01]  /*62f0*/  @UP0 LDCU.64 UR4, c[0x0][0x888] ;  /* 0x00011100ff0407ac */ /* 0x000e620008000a00 */
[----:B------:R-:W-:Y:S07]  /*6300*/  @UP0 UIMAD UR6, UR36, UR6, URZ ;  /* 0x00000006240602a4 */ /* 0x000fee000f8e02ff */
[----:B------:R-:W-:Y:S01]  /*6310*/  @!P3 PRMT R84, R0, 0x7610, R84 ;  /* 0x000076100054b816 */ /* 0x000fe20000000054 */
[----:B-1----:R-:W-:Y:S06]  /*6320*/  @UP0 UIMAD.WIDE UR4, UR6, 0x4, UR4 ;  /* 0x00000004060408a5 */ /* 0x002fec000f8e0204 */
[----:B------:R-:W-:Y:S02]  /*6330*/  IMAD.U32 R2, RZ, RZ, UR4 ;  /* 0x00000004ff027e24 */ /* 0x000fe4000f8e00ff */
[----:B------:R-:W-:Y:S03]  /*6340*/  IMAD.U32 R3, RZ, RZ, UR5 ;  /* 0x00000005ff037e24 */ /* 0x000fe6000f8e00ff */
[----:B------:R-:W1:Y:S02]  /*6350*/  @!UP0 LDCU UR4, c[0x0][0x880] ;  /* 0x00011000ff0487ac */ /* 0x000e640008000800 */
[----:B--2--5:R2:W5:Y:S02]  /*6360*/  @P3 LDG.E R41, desc[UR8][R2.64] ;  /* 0x0000000802293981 */ /* 0x024564000c1e1900 */
[----:B-12---:R-:W-:Y:S02]  /*6370*/  @!P3 MOV R41, UR4 ;  /* 0x000000040029bc02 */ /* 0x006fe40008000f00 */
.L_x_104:
[----:B------:R-:W-:Y:S05]  /*6380*/  @!P4 BRA `(.L_x_105) ;  /* 0x000000000024c947 */ /* 0x000fea0003800000 */
[----:B------:R-:W-:Y:S01]  /*6390*/  ISETP.NE.U32.AND P3, PT, R76, RZ, PT ;  /* 0x000000ff4c00720c */ /* 0x000fe20003f65070 */
[----:B------:R-:W2:Y:S03]  /*63a0*/  LDCU.64 UR4, c[0x0][0x358] ;  /* 0x00006b00ff0477ac */ /* 0x000ea60008000a00 */
[----:B------:R-:W-:Y:S11]  /*63b0*/  ISETP.NE.AND.EX P3, PT, R77, RZ, PT, P3 ;  /* 0x000000ff4d00720c */ /* 0x000ff60003f65330 */
[----:B------:R-:W-:Y:S02]  /*63c0*/  @!UPT UIADD3 URZ, UPT, UPT, URZ, URZ, URZ ;  /* 0x000000fffffff290 */ /* 0x000fe4000fffe0ff */
[----:B------:R-:W3:Y:S01]  /*63d0*/  @P3 LDC.64 R2, c[0x0][0x8a8] ;  /* 0x00022a00ff023b82 */ /* 0x000ee20000000a00 */
[----:B-1----:R-:W-:Y:S04]  /*63e0*/  @P3 IMAD R0, R78, UR36, RZ ;  /* 0x000000244e003c24 */ /* 0x002fe8000f8e02ff */
[----:B---3--:R-:W-:Y:S05]  /*63f0*/  @P3 IMAD.WIDE R2, R0, 0x4, R2 ;  /* 0x0000000400023825 */ /* 0x008fea00078e0202 */
[----:B--2--5:R2:W5:Y:S02]  /*6400*/  @P3 LDG.E R38, desc[UR4][R2.64] ;  /* 0x0000000402263981 */ /* 0x024564000c1e1900 */
[----:B--2---:R-:W3:Y:S02]  /*6410*/  @!P3 LDC R38, c[0x0][0x8a0] ;  /* 0x00022800ff26bb82 */ /* 0x004ee40000000800 */
.L_x_105:
[----:B-----5:R-:W-:Y:S01]  /*6420*/  FSETP.NEU.AND P3, PT, R41, RZ, PT ;  /* 0x000000ff2900720b */ /* 0x020fe20003f6d000 */
[----:B------:R-:W-:Y:S01]  /*6430*/  ULOP3.LUT UR4, UR54, 0x1, URZ, 0x3c, !UPT ;  /* 0x0000000136047892 */ /* 0x000fe2000f8e3cff */
[----:B------:R-:W-:Y:S01]  /*6440*/  SEL R5, RZ, 0xffffffff, P2 ;  /* 0xffffffffff057807 */ /* 0x000fe20001000000 */
[----:B------:R-:W-:Y:S01]  /*6450*/  IMAD.U32 R103, RZ, RZ, UR46 ;  /* 0x0000002eff677e24 */ /* 0x000fe2000f8e00ff */
[----:B------:R-:W-:Y:S01]  /*6460*/  @P1 LOP3.LUT P2, RZ, R84, 0xff, RZ, 0xc0, !PT ;  /* 0x000000ff54ff1812 */ /* 0x000fe2000784c0ff */
[----:B------:R-:W-:Y:S01]  /*6470*/  IMAD.SHL.U32 R81, R92, 0x10, RZ ;  /* 0x000000105c517824 */ /* 0x000fe200078e00ff */
[----:B------:R-:W-:Y:S01]  /*6480*/  @P1 SEL R2, RZ, 0xffffffff, P3 ;  /* 0xffffffffff021807 */ /* 0x000fe20001800000 */
[----:B------:R-:W-:Y:S01]  /*6490*/  IMAD.U32 R110, RZ, RZ, UR4 ;  /* 0x00000004ff6e7e24 */ /* 0x000fe2000f8e00ff */
[----:B------:R-:W-:Y:S01]  /*64a0*/  LEA R102, R36, UR47, 0x3 ;  /* 0x0000002f24667c11 */ /* 0x000fe2000f8e18ff */
[----:B------:R-:W-:Y:S01]  /*64b0*/  IMAD.SHL.U32 R103, R103, 0x2000, RZ ;  /* 0x0000200067677824 */ /* 0x000fe200078e00ff */
[----:B------:R-:W-:Y:S01]  /*64c0*/  @P0 SEL R2, R5, R2, !P2 ;  /* 0x0000000205020207 */ /* 0x000fe20005000000 */
[----:B------:R-:W-:Y:S01]  /*64d0*/  IMAD.SHL.U32 R80, R91, 0x10, RZ ;  /* 0x000000105b507824 */ /* 0x000fe200078e00ff */
[----:B------:R-:W-:Y:S01]  /*64e0*/  SHF.L.U32 R3, R94, 0x1f, RZ ;  /* 0x0000001f5e037819 */ /* 0x000fe200000006ff */
[----:B------:R-:W-:Y:S01]  /*64f0*/  IMAD.IADD R83, R96, 0x1, R103 ;  /* 0x0000000160537824 */ /* 0x000fe200078e0267 */
[----:B------:R-:W-:Y:S01]  /*6500*/  @P1 LOP3.LUT R2, R2, 0x1, RZ, 0xc0, !PT ;  /* 0x0000000102021812 */ /* 0x000fe200078ec0ff */
[----:B------:R-:W-:Y:S01]  /*6510*/  BSSY B1, `(.L_x_106) ;  /* 0x0000039000017945 */ /* 0x000fe20003800000 */
[----:B------:R-:W-:Y:S01]  /*6520*/  PLOP3.LUT P2, PT, PT, PT, UP1, 0x80, 0x8 ;  /* 0x000000000008781c */ /* 0x000fe20003f4f018 */
[----:B------:R-:W-:Y:S01]  /*6530*/  IMAD.IADD R82, R83, 0x1, R81 ;  /* 0x0000000153527824 */ /* 0x000fe200078e0251 */
[----:B------:R-:W-:Y:S01]  /*6540*/  ISETP.NE.U32.OR P5, PT, R2, 0x1, !P1 ;  /* 0x000000010200780c */ /* 0x000fe20004fa5470 */
[----:B------:R-:W-:Y:S01]  /*6550*/  IMAD.U32 R2, RZ, RZ, UR46 ;  /* 0x0000002eff027e24 */ /* 0x000fe2000f8e00ff */
[----:B------:R-:W-:Y:S01]  /*6560*/  LOP3.LUT P4, R89, R84, 0xff, RZ, 0xc0, !PT ;  /* 0x000000ff54597812 */ /* 0x000fe2000788c0ff */
[----:B------:R-:W-:Y:S01]  /*6570*/  IMAD.MOV.U32 R108, RZ, RZ, 0x1 ;  /* 0x00000001ff6c7424 */ /* 0x000fe200078e00ff */
[----:B------:R-:W-:Y:S01]  /*6580*/  P2R R101, PR, RZ, 0x20 ;  /* 0x00000020ff657803 */ /* 0x000fe20000000000 */
[----:B------:R-:W-:Y:S01]  /*6590*/  IMAD R39, R36, 0x40, R37 ;  /* 0x0000004024277824 */ /* 0x000fe200078e0225 */
[----:B-1----:R-:W-:Y:S01]  /*65a0*/  LEA R0, R2, UR47, 0x3 ;  /* 0x0000002f02007c11 */ /* 0x002fe2000f8e18ff */
[----:B------:R-:W-:Y:S01]  /*65b0*/  IMAD.U32 R109, RZ, RZ, UR46 ;  /* 0x0000002eff6d7e24 */ /* 0x000fe2000f8e00ff */
[----:B------:R-:W-:Y:S02]  /*65c0*/  SEL R2, RZ, 0xffffffff, P3 ;  /* 0xffffffffff027807 */ /* 0x000fe40001800000 */
[----:B------:R-:W-:Y:S02]  /*65d0*/  CS2R R74, SRZ ;  /* 0x00000000004a7805 */ /* 0x000fe4000001ff00 */
[----:B------:R-:W-:Y:S02]  /*65e0*/  CS2R R72, SRZ ;  /* 0x0000000000487805 */ /* 0x000fe4000001ff00 */
[----:B------:R-:W-:Y:S02]  /*65f0*/  CS2R R66, SRZ ;  /* 0x0000000000427805 */ /* 0x000fe4000001ff00 */
[----:B------:R-:W-:Y:S02]  /*6600*/  @P2 SEL R2, R5, R2, !P4 ;  /* 0x0000000205022207 */ /* 0x000fe40006000000 */
[----:B------:R-:W-:Y:S02]  /*6610*/  CS2R R64, SRZ ;  /* 0x0000000000407805 */ /* 0x000fe4000001ff00 */
[----:B------:R-:W-:Y:S02]  /*6620*/  @P5 SHF.L.U32 R7, R110, 0x1f, RZ ;  /* 0x0000001f6e075819 */ /* 0x000fe400000006ff */
[----:B------:R-:W-:Y:S02]  /*6630*/  CS2R R58, SRZ ;  /* 0x00000000003a7805 */ /* 0x000fe4000001ff00 */
[----:B------:R-:W-:Y:S02]  /*6640*/  LOP3.LUT R2, R2, 0x1, RZ, 0xc0, !PT ;  /* 0x0000000102027812 */ /* 0x000fe400078ec0ff */
[----:B------:R-:W-:Y:S01]  /*6650*/  CS2R R56, SRZ ;  /* 0x0000000000387805 */ /* 0x000fe2000001ff00 */
[----:B------:R-:W1:Y:S01]  /*6660*/  @P5 SYNCS.PHASECHK.TRANS64.TRYWAIT P1, [R0+URZ+0x100], R7 ;  /* 0x00010007000055a7 */ /* 0x000e6200080211ff */
[----:B------:R-:W-:Y:S02]  /*6670*/  CS2R R50, SRZ ;  /* 0x0000000000327805 */ /* 0x000fe4000001ff00 */
[----:B------:R-:W-:Y:S02]  /*6680*/  ISETP.NE.U32.AND P2, PT, R2, 0x1, PT ;  /* 0x000000010200780c */ /* 0x000fe40003f45070 */
[----:B------:R-:W-:Y:S01]  /*6690*/  CS2R R48, SRZ ;  /* 0x0000000000307805 */ /* 0x000fe2000001ff00 */
[----:B------:R-:W-:Y:S01]  /*66a0*/  IMAD.IADD R47, R83, 0x1, R80 ;  /* 0x00000001532f7824 */ /* 0x000fe200078e0250 */
[----:B------:R-:W-:Y:S01]  /*66b0*/  P2R R111, PR, RZ, 0x4 ;  /* 0x00000004ff6f7803 */ /* 0x000fe20000000000 */
[----:B------:R-:W-:Y:S01]  /*66c0*/  IMAD.IADD R46, R95, 0x1, R82 ;  /* 0x000000015f2e7824 */ /* 0x000fe200078e0252 */
[----:B------:R2:W4:Y:S01]  /*66d0*/  SYNCS.PHASECHK.TRANS64.TRYWAIT P0, [R102+URZ+0x160], R3 ;  /* 0x00016003660075a7 */ /* 0x00052200080011ff */
[----:B-1----:R-:W-:Y:S01]  /*66e0*/  @P5 SEL R108, RZ, 0x1, !P1 ;  /* 0x00000001ff6c5807 */ /* 0x002fe20004800000 */
[----:B--2---:R-:W-:Y:S06]  /*66f0*/  @!P5 BRA `(.L_x_107) ;  /* 0x000000000068d947 */ /* 0x004fec0003800000 */
[----:B------:R-:W-:Y:S01]  /*6700*/  ISETP.NE.AND P1, PT, R108, RZ, PT ;  /* 0x000000ff6c00720c */ /* 0x000fe20003f25270 */
[----:B------:R-:W-:Y:S01]  /*6710*/  BSSY B0, `(.L_x_108) ;  /* 0x000000d000007945 */ /* 0x000fe20003800000 */
[----:B------:R-:W-:Y:S02]  /*6720*/  CS2R R50, SRZ ;  /* 0x0000000000327805 */ /* 0x000fe4000001ff00 */
[----:B------:R-:W-:Y:S02]  /*6730*/  CS2R R48, SRZ ;  /* 0x0000000000307805 */ /* 0x000fe4000001ff00 */
[----:B------:R-:W-:Y:S02]  /*6740*/  CS2R R58, SRZ ;  /* 0x00000000003a7805 */ /* 0x000fe4000001ff00 */
[----:B------:R-:W-:Y:S02]  /*6750*/  CS2R R56, SRZ ;  /* 0x0000000000387805 */ /* 0x000fe4000001ff00 */
[----:B------:R-:W-:Y:S02]  /*6760*/  CS2R R66, SRZ ;  /* 0x0000000000427805 */ /* 0x000fe4000001ff00 */
[----:B------:R-:W-:Y:S02]  /*6770*/  CS2R R64, SRZ ;  /* 0x0000000000407805 */ /* 0x000fe4000001ff00 */
[----:B------:R-:W-:Y:S02]  /*6780*/  CS2R R74, SRZ ;  /* 0x00000000004a7805 */ /* 0x000fe4000001ff00 */
[----:B------:R-:W-:Y:S01]  /*6790*/  CS2R R72, SRZ ;  /* 0x0000000000487805 */ /* 0x000fe2000001ff00 */
[----:B------:R-:W-:Y:S06]  /*67a0*/  @P1 BRA `(.L_x_109) ;  /* 0x00000000000c1947 */ /* 0x000fec0003800000 */
[----:B------:R-:W-:Y:S04]  /*67b0*/  SHF.L.U32 R5, R110, 0x1f, RZ ;  /* 0x0000001f6e057819 */ /* 0x000fe800000006ff */
[----:B------:R-:W1:Y:S02]  /*67c0*/  SYNCS.PHASECHK.TRANS64.TRYWAIT P1, [R0+URZ+0x100], R5 ;  /* 0x00010005000075a7 */ /* 0x000e6400080211ff */
[----:B-1----:R-:W-:Y:S05]  /*67d0*/  @!P1 BRA `(.L_x_110) ;  /* 0x00000028008c9947 */ /* 0x002fea0003800000 */
.L_x_109:
[----:B------:R-:W-:Y:S05]  /*67e0*/  BSYNC B0 ;  /* 0x0000000000007941 */ /* 0x000fea0003800000 */
.L_x_108:
[----:B------:R-:W-:Y:S01]  /*67f0*/  ISETP.NE.AND P1, PT, R111, RZ, PT ;  /* 0x000000ff6f00720c */ /* 0x000fe20003f25270 */
[----:B------:R-:W-:Y:S04]  /*6800*/  UIADD3 UR4, UPT, UPT, UR46, 0x1, URZ ;  /* 0x000000012e047890 */ /* 0x000fe8000fffe0ff */
[----:B------:R-:W-:Y:S04]  /*6810*/  UISETP.NE.AND UP0, UPT, UR4, 0x3, UPT ;  /* 0x000000030400788c */ /* 0x000fe8000bf05270 */
[----:B------:R-:W-:Y:S02]  /*6820*/  USEL UR5, URZ, 0x1, UP0 ;  /* 0x00000001ff057887 */ /* 0x000fe40008000000 */
[----:B------:R-:W-:Y:S02]  /*6830*/  USEL UR4, UR4, URZ, UP0 ;  /* 0x000000ff04047287 */ /* 0x000fe40008000000 */
[----:B------:R2:W1:Y:S02]  /*6840*/  @P1 LDS.128 R48, [R83] ;  /* 0x0000000053301984 */ /* 0x0004640000000c00 */
[----:B------:R-:W-:Y:S02]  /*6850*/  LOP3.LUT R110, R110, UR5, RZ, 0x3c, !PT ;  /* 0x000000056e6e7c12 */ /* 0x000fe4000f8e3cff */
[----:B------:R2:W1:Y:S01]  /*6860*/  @P1 LDS.128 R56, [R82+0x10] ;  /* 0x0000100052381984 */ /* 0x0004620000000c00 */
[----:B------:R-:W-:Y:S03]  /*6870*/  IMAD.U32 R109, RZ, RZ, UR4 ;  /* 0x00000004ff6d7e24 */ /* 0x000fe6000f8e00ff */
[----:B------:R2:W1:Y:S04]  /*6880*/  @P1 LDS.128 R64, [R47+0x20] ;  /* 0x000020002f401984 */ /* 0x0004680000000c00 */
[----:B------:R2:W1:Y:S02]  /*6890*/  @P1 LDS.128 R72, [R46+0x10] ;  /* 0x000010002e481984 */ /* 0x0004640000000c00 */
.L_x_107:
[----:B------:R-:W-:Y:S05]  /*68a0*/  BSYNC B1 ;  /* 0x0000000000017941 */ /* 0x000fea0003800000 */
.L_x_106:
[----:B-1----:R-:W-:Y:S04]  /*68b0*/  SHF.R.U32.HI R0, RZ, 0x15, R39 ;  /* 0x00000015ff007819 */ /* 0x002fe80000011627 */
[----:B------:R-:W-:Y:S01]  /*68c0*/  LOP3.LUT P1, RZ, R0, 0x3, R85, 0x48, !PT ;  /* 0x0000000300ff7812 */ /* 0x000fe20007824855 */
[----:B------:R-:W-:Y:S01]  /*68d0*/  @!UPT UIADD3 URZ, UPT, UPT, URZ, URZ, URZ ;  /* 0x000000fffffff290 */ /* 0x000fe2000fffe0ff */
[----:B----4-:R-:W-:Y:S11]  /*68e0*/  @P0 BRA `(.L_x_111) ;  /* 0x0000000000080947 */ /* 0x010ff60003800000 */
[----:B------:R-:W1:Y:S02]  /*68f0*/  SYNCS.PHASECHK.TRANS64.TRYWAIT P0, [R102+URZ+0x160], R3 ;  /* 0x00016003660075a7 */ /* 0x000e6400080011ff */
[----:B-1----:R-:W-:Y:S05]  /*6900*/  @!P0 BRA `(.L_x_112) ;  /* 0x0000002800548947 */ /* 0x002fea0003800000 */
.L_x_111:
[----:B------:R-:W-:Y:S05]  /*6910*/  @!P1 BRA `(.L_x_113) ;  /* 0x0000000000409947 */ /* 0x000fea0003800000 */
[----:B------:R-:W4:Y:S01]  /*6920*/  LDCU.64 UR8, c[0x4][0x70] ;  /* 0x01000e00ff0877ac */ /* 0x000f220008000a00 */
[----:B-1----:R-:W-:Y:S01]  /*6930*/  MOV R3, 0x0 ;  /* 0x0000000000037802 */ /* 0x002fe20000000f00 */
[----:B------:R-:W-:Y:S02]  /*6940*/  HFMA2 R12, -RZ, RZ, 0, 5.9604644775390625e-08 ;  /* 0x00000001ff0c7431 */ /* 0x000fe400000001ff */
[----:B------:R-:W-:Y:S02]  /*6950*/  IMAD.MOV.U32 R8, RZ, RZ, 0x192 ;  /* 0x00000192ff087424 */ /* 0x000fe400078e00ff */
[----:B------:R-:W-:Y:S01]  /*6960*/  IMAD.MOV.U32 R13, RZ, RZ, RZ ;  /* 0x000000ffff0d7224 */ /* 0x000fe200078e00ff */
[----:B------:R-:W1:Y:S01]  /*6970*/  LDCU.64 UR6, c[0x4][0x78] ;  /* 0x01000f00ff0677ac */ /* 0x000e620008000a00 */
[----:B------:R-:W2:Y:S01]  /*6980*/  LDC.64 R2, c[0x4][R3] ;  /* 0x0100000003027b82 */ /* 0x000ea20000000a00 */
[----:B------:R-:W5:Y:S01]  /*6990*/  LDCU.64 UR4, c[0x4][0x10] ;  /* 0x01000200ff0477ac */ /* 0x000f620008000a00 */
[----:B----4-:R-:W-:Y:S01]  /*69a0*/  MOV R5, UR9 ;  /* 0x0000000900057c02 */ /* 0x010fe20008000f00 */
[----:B------:R-:W-:Y:S01]  /*69b0*/  IMAD.U32 R4, RZ, RZ, UR8 ;  /* 0x00000008ff047e24 */ /* 0x000fe2000f8e00ff */
[----:B-1----:R-:W-:Y:S01]  /*69c0*/  MOV R7, UR7 ;  /* 0x0000000700077c02 */ /* 0x002fe20008000f00 */
[----:B------:R-:W-:Y:S01]  /*69d0*/  IMAD.U32 R6, RZ, RZ, UR6 ;  /* 0x00000006ff067e24 */ /* 0x000fe2000f8e00ff */
[----:B-----5:R-:W-:Y:S01]  /*69e0*/  MOV R11, UR5 ;  /* 0x00000005000b7c02 */ /* 0x020fe20008000f00 */
[----:B------:R-:W-:Y:S02]  /*69f0*/  IMAD.U32 R10, RZ, RZ, UR4 ;  /* 0x00000004ff0a7e24 */ /* 0x000fe4000f8e00ff */
[----:B------:R-:W-:Y:S07]  /*6a00*/  LEPC R20, `(.L_x_113) ;  /* 0x000000001014794e */ /* 0x000fee0000000000 */
[----:B--23--:R-:W-:Y:S05]  /*6a10*/  CALL.ABS.NOINC R2 ;  /* 0x0000000002007343 */ /* 0x00cfea0003c00000 */
.L_x_113:
[----:B------:R-:W-:Y:S05]  /*6a20*/  WARPSYNC.ALL ;  /* 0x0000000000007948 */ /* 0x000fea0003800000 */
[----:B------:R-:W-:Y:S01]  /*6a30*/  R2UR UR4, R39 ;  /* 0x00000000270472ca */ /* 0x000fe200000e0000 */
[--C-:B------:R-:W-:Y:S01]  /*6a40*/  HADD2.F32 R40, -RZ, R48.reuse.H0_H0 ;  /* 0x20000030ff287230 */ /* 0x100fe20000004100 */
[----:B------:R-:W-:Y:S01]  /*6a50*/  ISETP.NE.AND P0, PT, R97, RZ, PT ;  /* 0x000000ff6100720c */ /* 0x000fe20003f05270 */
[----:B------:R-:W-:Y:S01]  /*6a60*/  HADD2.F32 R43, -RZ, R48.H1_H1 ;  /* 0x30000030ff2b7230 */ /* 0x000fe20000004100 */
[----:B------:R-:W-:Y:S01]  /*6a70*/  BSSY.RECONVERGENT B0, `(.L_x_114) ;  /* 0x0000085000007945 */ /* 0x000fe20003800200 */
[----:B------:R-:W-:Y:S02]  /*6a80*/  HADD2.F32 R42, -RZ, R49.H0_H0 ;  /* 0x20000031ff2a7230 */ /* 0x000fe40000004100 */
[----:B------:R-:W-:Y:S02]  /*6a90*/  HADD2.F32 R45, -RZ, R51.H0_H0 ;  /* 0x20000033ff2d7230 */ /* 0x000fe40000004100 */
[----:B------:R-:W-:Y:S04]  /*6aa0*/  HADD2.F32 R44, -RZ, R75.H1_H1 ;  /* 0x3000004bff2c7230 */ /* 0x000fe80000004100 */
[----:B------:R-:W3:Y:S02]  /*6ab0*/  LDTM.x32 R4, tmem[UR4] ;  /* 0x00000004000479ee */ /* 0x000ee400082c0000 */
[C---:B---3--:R-:W-:Y:S01]  /*6ac0*/  FMUL R0, R38.reuse, R4 ;  /* 0x0000000426007220 */ /* 0x048fe20000400000 */
[C---:B------:R-:W-:Y:S01]  /*6ad0*/  FMUL R2, R38.reuse, R5 ;  /* 0x0000000526027220 */ /* 0x040fe20000400000 */
[C---:B-1----:R-:W-:Y:S01]  /*6ae0*/  FMUL R3, R38.reuse, R6 ;  /* 0x0000000626037220 */ /* 0x042fe20000400000 */
[C---:B------:R-:W-:Y:S01]  /*6af0*/  FMUL R7, R38.reuse, R7 ;  /* 0x0000000726077220 */ /* 0x040fe20000400000 */
[C---:B------:R-:W-:Y:S01]  /*6b00*/  FFMA R0, R41.reuse, R40, R0 ;  /* 0x0000002829007223 */ /* 0x040fe20000000000 */
[----:B------:R-:W-:Y:S02]  /*6b10*/  HADD2.F32 R40, -RZ, R49.H1_H1 ;  /* 0x30000031ff287230 */ /* 0x000fe40000004100 */
[C---:B------:R-:W-:Y:S01]  /*6b20*/  FFMA R2, R41.reuse, R43, R2 ;  /* 0x0000002b29027223 */ /* 0x040fe20000000002 */
[C---:B------:R-:W-:Y:S01]  /*6b30*/  FFMA R3, R41.reuse, R42, R3 ;  /* 0x0000002a29037223 */ /* 0x040fe20000000003 */
[--C-:B------:R-:W-:Y:S02]  /*6b40*/  HADD2.F32 R43, -RZ, R50.reuse.H0_H0 ;  /* 0x20000032ff2b7230 */ /* 0x100fe40000004100 */
[----:B------:R-:W-:Y:S01]  /*6b50*/  FMUL R4, R38, R8 ;  /* 0x0000000826047220 */ /* 0x000fe20000400000 */
[----:B------:R-:W-:Y:S01]  /*6b60*/  HADD2.F32 R42, -RZ, R50.H1_H1 ;  /* 0x30000032ff2a7230 */ /* 0x000fe20000004100 */
[----:B------:R-:W-:Y:S01]  /*6b70*/  F2FP.F16.F32.PACK_AB R52, R2, R0 ;  /* 0x000000000234723e */ /* 0x000fe200000000ff */
[C---:B------:R-:W-:Y:S01]  /*6b80*/  FFMA R7, R41.reuse, R40, R7 ;  /* 0x0000002829077223 */ /* 0x040fe20000000007 */
[----:B------:R-:W-:Y:S01]  /*6b90*/  FFMA R4, R41, R43, R4 ;  /* 0x0000002b29047223 */ /* 0x000fe20000000004 */
[C---:B------:R-:W-:Y:S01]  /*6ba0*/  FMUL R5, R38.reuse, R9 ;  /* 0x0000000926057220 */ /* 0x040fe20000400000 */
[C---:B------:R-:W-:Y:S01]  /*6bb0*/  FMUL R6, R38.reuse, R10 ;  /* 0x0000000a26067220 */ /* 0x040fe20000400000 */
[----:B------:R-:W-:Y:S01]  /*6bc0*/  HADD2.F32 R40, -RZ, R51.H1_H1 ;  /* 0x30000033ff287230 */ /* 0x000fe20000004100 */
[----:B------:R-:W-:Y:S01]  /*6bd0*/  F2FP.F16.F32.PACK_AB R53, R7, R3 ;  /* 0x000000030735723e */ /* 0x000fe200000000ff */
[C---:B------:R-:W-:Y:S01]  /*6be0*/  FFMA R5, R41.reuse, R42, R5 ;  /* 0x0000002a29057223 */ /* 0x040fe20000000005 */
[----:B------:R-:W-:Y:S01]  /*6bf0*/  FFMA R6, R41, R45, R6 ;  /* 0x0000002d29067223 */ /* 0x000fe20000000006 */
[C---:B------:R-:W-:Y:S01]  /*6c00*/  FMUL R11, R38.reuse, R11 ;  /* 0x0000000b260b7220 */ /* 0x040fe20000400000 */
[--C-:B------:R-:W-:Y:S02]  /*6c10*/  HADD2.F32 R43, -RZ, R56.reuse.H0_H0 ;  /* 0x20000038ff2b7230 */ /* 0x100fe40000004100 */
[C---:B------:R-:W-:Y:S01]  /*6c20*/  FMUL R8, R38.reuse, R12 ;  /* 0x0000000c26087220 */ /* 0x040fe20000400000 */
[----:B------:R-:W-:Y:S01]  /*6c30*/  F2FP.F16.F32.PACK_AB R54, R5, R4 ;  /* 0x000000040536723e */ /* 0x000fe200000000ff */
[C---:B------:R-:W-:Y:S01]  /*6c40*/  FFMA R11, R41.reuse, R40, R11 ;  /* 0x00000028290b7223 */ /* 0x040fe2000000000b */
[----:B------:R-:W-:Y:S02]  /*6c50*/  HADD2.F32 R40, -RZ, R56.H1_H1 ;  /* 0x30000038ff287230 */ /* 0x000fe40000004100 */
[----:B------:R-:W-:Y:S01]  /*6c60*/  FFMA R8, R41, R43, R8 ;  /* 0x0000002b29087223 */ /* 0x000fe20000000008 */
[C---:B------:R-:W-:Y:S01]  /*6c70*/  FMUL R9, R38.reuse, R13 ;  /* 0x0000000d26097220 */ /* 0x040fe20000400000 */
[--C-:B------:R-:W-:Y:S01]  /*6c80*/  HADD2.F32 R45, -RZ, R57.reuse.H0_H0 ;  /* 0x20000039ff2d7230 */ /* 0x100fe20000004100 */
[----:B------:R-:W-:Y:S01]  /*6c90*/  F2FP.F16.F32.PACK_AB R55, R11, R6 ;  /* 0x000000060b37723e */ /* 0x000fe200000000ff */
[C---:B------:R-:W-:Y:S01]  /*6ca0*/  FMUL R10, R38.reuse, R14 ;  /* 0x0000000e260a7220 */ /* 0x040fe20000400000 */
[----:B------:R-:W-:Y:S02]  /*6cb0*/  HADD2.F32 R42, -RZ, R57.H1_H1 ;  /* 0x30000039ff2a7230 */ /* 0x000fe40000004100 */
[C---:B------:R-:W-:Y:S01]  /*6cc0*/  FFMA R9, R41.reuse, R40, R9 ;  /* 0x0000002829097223 */ /* 0x040fe20000000009 */
[C---:B------:R-:W-:Y:S01]  /*6cd0*/  FMUL R15, R38.reuse, R15 ;  /* 0x0000000f260f7220 */ /* 0x040fe20000400000 */
[----:B------:R1:W-:Y:S01]  /*6ce0*/  STS.128 [R83], R52 ;  /* 0x0000003453007388 */ /* 0x0003e20000000c00 */
[----:B------:R-:W-:Y:S01]  /*6cf0*/  FFMA R10, R41, R45, R10 ;  /* 0x0000002d290a7223 */ /* 0x000fe2000000000a */
[--C-:B------:R-:W-:Y:S01]  /*6d00*/  HADD2.F32 R40, -RZ, R58.reuse.H0_H0 ;  /* 0x2000003aff287230 */ /* 0x100fe20000004100 */
[----:B------:R-:W-:Y:S01]  /*6d10*/  F2FP.F16.F32.PACK_AB R60, R9, R8 ;  /* 0x00000008093c723e */ /* 0x000fe200000000ff */
[----:B------:R-:W-:Y:S01]  /*6d20*/  FFMA R15, R41, R42, R15 ;  /* 0x0000002a290f7223 */ /* 0x000fe2000000000f */
[C---:B------:R-:W-:Y:S01]  /*6d30*/  FMUL R12, R38.reuse, R16 ;  /* 0x00000010260c7220 */ /* 0x040fe20000400000 */
[----:B------:R-:W-:Y:S02]  /*6d40*/  HADD2.F32 R42, -RZ, R58.H1_H1 ;  /* 0x3000003aff2a7230 */ /* 0x000fe40000004100 */
[C---:B------:R-:W-:Y:S01]  /*6d50*/  FMUL R13, R38.reuse, R17 ;  /* 0x00000011260d7220 */ /* 0x040fe20000400000 */
[--C-:B------:R-:W-:Y:S01]  /*6d60*/  HADD2.F32 R43, -RZ, R59.reuse.H0_H0 ;  /* 0x2000003bff2b7230 */ /* 0x100fe20000004100 */
[----:B------:R-:W-:Y:S01]  /*6d70*/  F2FP.F16.F32.PACK_AB R61, R15, R10 ;  /* 0x0000000a0f3d723e */ /* 0x000fe200000000ff */
[C---:B------:R-:W-:Y:S01]  /*6d80*/  FFMA R12, R41.reuse, R40, R12 ;  /* 0x00000028290c7223 */ /* 0x040fe2000000000c */
[C---:B------:R-:W-:Y:S01]  /*6d90*/  FFMA R13, R41.reuse, R42, R13 ;  /* 0x0000002a290d7223 */ /* 0x040fe2000000000d */
[C---:B------:R-:W-:Y:S01]  /*6da0*/  FMUL R14, R38.reuse, R18 ;  /* 0x00000012260e7220 */ /* 0x040fe20000400000 */
[----:B------:R-:W-:Y:S02]  /*6db0*/  HADD2.F32 R40, -RZ, R59.H1_H1 ;  /* 0x3000003bff287230 */ /* 0x000fe40000004100 */
[C---:B------:R-:W-:Y:S01]  /*6dc0*/  FMUL R19, R38.reuse, R19 ;  /* 0x0000001326137220 */ /* 0x040fe20000400000 */
[C---:B------:R-:W-:Y:S01]  /*6dd0*/  FMUL R16, R38.reuse, R20 ;  /* 0x0000001426107220 */ /* 0x040fe20000400000 */
[C---:B------:R-:W-:Y:S01]  /*6de0*/  FFMA R14, R41.reuse, R43, R14 ;  /* 0x0000002b290e7223 */ /* 0x040fe2000000000e */
[--C-:B------:R-:W-:Y:S02]  /*6df0*/  HADD2.F32 R43, -RZ, R64.reuse.H0_H0 ;  /* 0x20000040ff2b7230 */ /* 0x100fe40000004100 */
[C---:B------:R-:W-:Y:S01]  /*6e00*/  FFMA R19, R41.reuse, R40, R19 ;  /* 0x0000002829137223 */ /* 0x040fe20000000013 */
[----:B------:R-:W-:Y:S02]  /*6e10*/  HADD2.F32 R42, -RZ, R64.H1_H1 ;  /* 0x30000040ff2a7230 */ /* 0x000fe40000004100 */
[C---:B------:R-:W-:Y:S01]  /*6e20*/  FMUL R17, R38.reuse, R21 ;  /* 0x0000001526117220 */ /* 0x040fe20000400000 */
[--C-:B------:R-:W-:Y:S02]  /*6e30*/  HADD2.F32 R45, -RZ, R65.reuse.H0_H0 ;  /* 0x20000041ff2d7230 */ /* 0x100fe40000004100 */
[C---:B------:R-:W-:Y:S01]  /*6e40*/  FMUL R18, R38.reuse, R22 ;  /* 0x0000001626127220 */ /* 0x040fe20000400000 */
[----:B------:R-:W-:Y:S02]  /*6e50*/  HADD2.F32 R40, -RZ, R65.H1_H1 ;  /* 0x30000041ff287230 */ /* 0x000fe40000004100 */
[C---:B------:R-:W-:Y:S01]  /*6e60*/  FMUL R23, R38.reuse, R23 ;  /* 0x0000001726177220 */ /* 0x040fe20000400000 */
[C---:B------:R-:W-:Y:S01]  /*6e70*/  FFMA R16, R41.reuse, R43, R16 ;  /* 0x0000002b29107223 */ /* 0x040fe20000000010 */
[C---:B------:R-:W-:Y:S01]  /*6e80*/  FFMA R17, R41.reuse, R42, R17 ;  /* 0x0000002a29117223 */ /* 0x040fe20000000011 */
[C---:B------:R-:W-:Y:S01]  /*6e90*/  FFMA R18, R41.reuse, R45, R18 ;  /* 0x0000002d29127223 */ /* 0x040fe20000000012 */
[C---:B------:R-:W-:Y:S01]  /*6ea0*/  FFMA R23, R41.reuse, R40, R23 ;  /* 0x0000002829177223 */ /* 0x040fe20000000017 */
[--C-:B------:R-:W-:Y:S02]  /*6eb0*/  HADD2.F32 R43, -RZ, R66.reuse.H0_H0 ;  /* 0x20000042ff2b7230 */ /* 0x100fe40000004100 */
[C---:B------:R-:W-:Y:S01]  /*6ec0*/  FMUL R20, R38.reuse, R24 ;  /* 0x0000001826147220 */ /* 0x040fe20000400000 */
        /* <DEDUP_REMOVED lines=9> */
[----:B------:R-:W-:Y:S01]  /*6f60*/  FFMA R27, R41, R42, R27 ;  /* 0x0000002a291b7223 */ /* 0x000fe2000000001b */
[--C-:B------:R-:W-:Y:S02]  /*6f70*/  HADD2.F32 R40, -RZ, R72.reuse.H0_H0 ;  /* 0x20000048ff287230 */ /* 0x100fe40000004100 */
[C---:B------:R-:W-:Y:S01]  /*6f80*/  FMUL R24, R38.reuse, R28 ;  /* 0x0000001c26187220 */ /* 0x040fe20000400000 */
[----:B------:R-:W-:Y:S02]  /*6f90*/  HADD2.F32 R42, -RZ, R72.H1_H1 ;  /* 0x30000048ff2a7230 */ /* 0x000fe40000004100 */
[C---:B------:R-:W-:Y:S01]  /*6fa0*/  FMUL R25, R38.reuse, R29 ;  /* 0x0000001d26197220 */ /* 0x040fe20000400000 */
[--C-:B------:R-:W-:Y:S02]  /*6fb0*/  HADD2.F32 R43, -RZ, R73.reuse.H0_H0 ;  /* 0x20000049ff2b7230 */ /* 0x100fe40000004100 */
[C---:B------:R-:W-:Y:S01]  /*6fc0*/  FMUL R26, R38.reuse, R30 ;  /* 0x0000001e261a7220 */ /* 0x040fe20000400000 */
[----:B------:R-:W-:Y:S01]  /*6fd0*/  F2FP.F16.F32.PACK_AB R62, R13, R12 ;  /* 0x0000000c0d3e723e */ /* 0x000fe200000000ff */
[----:B------:R-:W-:Y:S01]  /*6fe0*/  FFMA R24, R41, R40, R24 ;  /* 0x0000002829187223 */ /* 0x000fe20000000018 */
[----:B------:R-:W-:Y:S01]  /*6ff0*/  F2FP.F16.F32.PACK_AB R63, R19, R14 ;  /* 0x0000000e133f723e */ /* 0x000fe200000000ff */
[C---:B------:R-:W-:Y:S01]  /*7000*/  FFMA R25, R41.reuse, R42, R25 ;  /* 0x0000002a29197223 */ /* 0x040fe20000000019 */
[C---:B------:R-:W-:Y:S01]  /*7010*/  FFMA R26, R41.reuse, R43, R26 ;  /* 0x0000002b291a7223 */ /* 0x040fe2000000001a */
[----:B------:R-:W-:Y:S02]  /*7020*/  HADD2.F32 R40, -RZ, R73.H1_H1 ;  /* 0x30000049ff287230 */ /* 0x000fe40000004100 */
[C---:B------:R-:W-:Y:S01]  /*7030*/  FMUL R31, R38.reuse, R31 ;  /* 0x0000001f261f7220 */ /* 0x040fe20000400000 */
[----:B------:R1:W-:Y:S01]  /*7040*/  STS.128 [R82+0x10], R60 ;  /* 0x0000103c52007388 */ /* 0x0003e20000000c00 */
[--C-:B------:R-:W-:Y:S02]  /*7050*/  HADD2.F32 R43, -RZ, R74.reuse.H0_H0 ;  /* 0x2000004aff2b7230 */ /* 0x100fe40000004100 */
[C---:B------:R-:W-:Y:S01]  /*7060*/  FMUL R28, R38.reuse, R32 ;  /* 0x00000020261c7220 */ /* 0x040fe20000400000 */
[----:B------:R-:W-:Y:S02]  /*7070*/  HADD2.F32 R42, -RZ, R74.H1_H1 ;  /* 0x3000004aff2a7230 */ /* 0x000fe40000004100 */
[C---:B------:R-:W-:Y:S01]  /*7080*/  FMUL R29, R38.reuse, R33 ;  /* 0x00000021261d7220 */ /* 0x040fe20000400000 */
[----:B------:R-:W-:Y:S02]  /*7090*/  HADD2.F32 R45, -RZ, R75.H0_H0 ;  /* 0x2000004bff2d7230 */ /* 0x000fe40000004100 */
[C---:B------:R-:W-:Y:S01]  /*70a0*/  FMUL R30, R38.reuse, R34 ;  /* 0x00000022261e7220 */ /* 0x040fe20000400000 */
[----:B------:R-:W-:Y:S01]  /*70b0*/  FFMA R31, R41, R40, R31 ;  /* 0x00000028291f7223 */ /* 0x000fe2000000001f */
[----:B------:R-:W-:Y:S01]  /*70c0*/  FMUL R35, R38, R35 ;  /* 0x0000002326237220 */ /* 0x000fe20000400000 */
[----:B------:R-:W-:Y:S01]  /*70d0*/  F2FP.F16.F32.PACK_AB R68, R17, R16 ;  /* 0x000000101144723e */ /* 0x000fe200000000ff */
[----:B------:R-:W-:Y:S01]  /*70e0*/  FFMA R28, R41, R43, R28 ;  /* 0x0000002b291c7223 */ /* 0x000fe2000000001c */
[----:B------:R-:W-:Y:S01]  /*70f0*/  F2FP.F16.F32.PACK_AB R69, R23, R18 ;  /* 0x000000121745723e */ /* 0x000fe200000000ff */
[----:B------:R-:W-:Y:S01]  /*7100*/  FFMA R29, R41, R42, R29 ;  /* 0x0000002a291d7223 */ /* 0x000fe2000000001d */
[----:B------:R-:W-:Y:S01]  /*7110*/  F2FP.F16.F32.PACK_AB R70, R21, R20 ;  /* 0x000000141546723e */ /* 0x000fe200000000ff */
[----:B------:R-:W-:Y:S01]  /*7120*/  FFMA R30, R41, R45, R30 ;  /* 0x0000002d291e7223 */ /* 0x000fe2000000001e */
[----:B------:R-:W-:Y:S01]  /*7130*/  F2FP.F16.F32.PACK_AB R71, R27, R22 ;  /* 0x000000161b47723e */ /* 0x000fe200000000ff */
[----:B------:R-:W-:Y:S01]  /*7140*/  FFMA R35, R41, R44, R35 ;  /* 0x0000002c29237223 */ /* 0x000fe20000000023 */
[----:B------:R-:W-:Y:S02]  /*7150*/  F2FP.F16.F32.PACK_AB R104, R25, R24 ;  /* 0x000000181968723e */ /* 0x000fe400000000ff */
[----:B------:R-:W-:Y:S01]  /*7160*/  F2FP.F16.F32.PACK_AB R105, R31, R26 ;  /* 0x0000001a1f69723e */ /* 0x000fe200000000ff */
[----:B------:R1:W-:Y:S01]  /*7170*/  STS.128 [R47+0x20], R68 ;  /* 0x000020442f007388 */ /* 0x0003e20000000c00 */
[----:B------:R-:W-:Y:S02]  /*7180*/  F2FP.F16.F32.PACK_AB R106, R29, R28 ;  /* 0x0000001c1d6a723e */ /* 0x000fe400000000ff */
[----:B------:R-:W-:Y:S05]  /*7190*/  F2FP.F16.F32.PACK_AB R107, R35, R30 ;  /* 0x0000001e236b723e */ /* 0x000fea00000000ff */
[----:B------:R1:W-:Y:S01]  /*71a0*/  STS.128 [R46+0x10], R104 ;  /* 0x000010682e007388 */ /* 0x0003e20000000c00 */
[----:B------:R-:W-:Y:S01]  /*71b0*/  @!PT LDS RZ, [RZ] ;  /* 0x00000000fffff984 */ /* 0x000fe20000000800 */
[----:B------:R-:W-:Y:S01]  /*71c0*/  @!PT LDS RZ, [RZ] ;  /* 0x00000000fffff984 */ /* 0x000fe20000000800 */
[----:B------:R-:W-:Y:S01]  /*71d0*/  @!PT LDS RZ, [RZ] ;  /* 0x00000000fffff984 */ /* 0x000fe20000000800 */
[----:B------:R-:W-:Y:S01]  /*71e0*/  @!PT LDS RZ, [RZ] ;  /* 0x00000000fffff984 */ /* 0x000fe20000000800 */
[----:B------:R3:W-:Y:S07]  /*71f0*/  MEMBAR.ALL.CTA ;  /* 0x0000000000007992 */ /* 0x0007ee0000008000 */
[----:B---3--:R-:W3:Y:S02]  /*7200*/  FENCE.VIEW.ASYNC.S ;  /* 0x00000000000073c6 */ /* 0x008ee40000000000 */
[----:B---3--:R-:W-:Y:S06]  /*7210*/  BAR.SYNC.DEFER_BLOCKING 0x1, 0x80 ;  /* 0x0042000000007b1d */ /* 0x008fec0000010000 */
[----:B------:R-:W-:Y:S05]  /*7220*/  @P0 BRA `(.L_x_115) ;  /* 0x0000000000240947 */ /* 0x000fea0003800000 */
[----:B------:R-:W3:Y:S01]  /*7230*/  LDCU.64 UR6, c[0x0][0x348] ;  /* 0x00006900ff0677ac */ /* 0x000ee20008000a00 */
[----:B------:R-:W-:Y:S01]  /*7240*/  R2UR UR5, R103 ;  /* 0x00000000670572ca */ /* 0x000fe200000e0000 */
[----:B------:R-:W-:Y:S11]  /*7250*/  UMOV UR51, UR36 ;  /* 0x0000002400337c82 */ /* 0x000ff60008000000 */
[----:B------:R-:W-:Y:S01]  /*7260*/  @!UPT UIADD3 URZ, UPT, UPT, URZ, URZ, URZ ;  /* 0x000000fffffff290 */ /* 0x000fe2000fffe0ff */
[----:B------:R-:W-:Y:S02]  /*7270*/  UIADD3 UR48, UPT, UPT, UR47, 0x200, UR5 ;  /* 0x000002002f307890 */ /* 0x000fe4000fffe005 */
[----:B---3--:R-:W-:Y:S04]  /*7280*/  UIADD3 UR4, UP0, UPT, UR6, 0x680, URZ ;  /* 0x0000068006047890 */ /* 0x008fe8000ff1e0ff */
[----:B------:R-:W-:Y:S09]  /*7290*/  UIADD3.X UR5, UPT, UPT, URZ, UR7, URZ, UP0, !UPT ;  /* 0x00000007ff057290 */ /* 0x000ff200087fe4ff */
[----:B------:R3:W-:Y:S02]  /*72a0*/  UTMASTG.3D [UR48], [UR4] ;  /* 0x00000030040073b5 */ /* 0x0007e40008010000 */
[----:B---3--:R0:W-:Y:S02]  /*72b0*/  UTMACMDFLUSH ;  /* 0x00000000000079b7 */ /* 0x0081e40000000000 */
.L_x_115:
[----:B------:R-:W-:Y:S05]  /*72c0*/  BSYNC.RECONVERGENT B0 ;  /* 0x0000000000007941 */ /* 0x000fea0003800200 */
.L_x_114:
[----:B------:R-:W-:Y:S01]  /*72d0*/  UIADD3 UR44, UPT, UPT, UR46, 0x1, URZ ;  /* 0x000000012e2c7890 */ /* 0x000fe2000fffe0ff */
[----:B------:R-:W-:Y:S03]  /*72e0*/  BSSY.RECONVERGENT B0, `(.L_x_116) ;  /* 0x0000005000007945 */ /* 0x000fe60003800200 */
[----:B------:R-:W-:Y:S04]  /*72f0*/  UISETP.NE.AND UP0, UPT, UR44, 0x3, UPT ;  /* 0x000000032c00788c */ /* 0x000fe8000bf05270 */
[----:B------:R-:W-:Y:S01]  /*7300*/  USEL UR45, UR44, URZ, UP0 ;  /* 0x000000ff2c2d7287 */ /* 0x000fe20008000000 */
[----:B------:R-:W-:Y:S11]  /*7310*/  @P0 BRA `(.L_x_117) ;  /* 0x0000000000040947 */ /* 0x000ff60003800000 */
[----:B------:R-:W-:Y:S04]  /*7320*/  DEPBAR.LE SB0, 0x1 ;  /* 0x000080400000791a */ /* 0x000fe80000000000 */
.L_x_117:
[----:B------:R-:W-:Y:S05]  /*7330*/  BSYNC.RECONVERGENT B0 ;  /* 0x0000000000007941 */ /* 0x000fea0003800200 */
.L_x_116:
[----:B------:R-:W-:Y:S01]  /*7340*/  BAR.SYNC.DEFER_BLOCKING 0x1, 0x80 ;  /* 0x0042000000007b1d */ /* 0x000fe20000010000 */
[----:B------:R-:W-:Y:S01]  /*7350*/  ISETP.NE.AND P1, PT, R101, RZ, PT ;  /* 0x000000ff6500720c */ /* 0x000fe20003f25270 */
[----:B------:R-:W-:Y:S01]  /*7360*/  UISETP.NE.AND UP0, UPT, UR53, URZ, UPT ;  /* 0x000000ff3500728c */ /* 0x000fe2000bf05270 */
[----:B------:R-:W-:Y:S11]  /*7370*/  LEA R3, R109, UR47, 0x3 ;  /* 0x0000002f6d037c11 */ /* 0x000ff6000f8e18ff */
[----:B------:R-:W-:Y:S01]  /*7380*/  @P1 SHF.L.U32 R4, R110, 0x1f, RZ ;  /* 0x0000001f6e041819 */ /* 0x000fe200000006ff */
[----:B------:R-:W-:Y:S06]  /*7390*/  BRA.U !UP0, `(.L_x_118) ;  /* 0x0000000108247547 */ /* 0x000fec000b800000 */
[----:B------:R-:W3:Y:S01]  /*73a0*/  S2R R0, SR_CgaCtaId ;  /* 0x0000000000007919 */ /* 0x000ee20000008800 */
[----:B------:R-:W-:Y:S01]  /*73b0*/  IMAD.U32 R2, RZ, RZ, UR52 ;  /* 0x00000034ff027e24 */ /* 0x000fe2000f8e00ff */
[----:B------:R-:W-:Y:S04]  /*73c0*/  UIADD3 UR4, UPT, UPT, UR52, 0x1, URZ ;  /* 0x0000000134047890 */ /* 0x000fe8000fffe0ff */
[----:B------:R-:W-:Y:S01]  /*73d0*/  @P1 LEA R2, R2, UR47, 0x3 ;  /* 0x0000002f02021c11 */ /* 0x000fe2000f8e18ff */
[----:B------:R-:W-:Y:S04]  /*73e0*/  UISETP.NE.AND UP0, UPT, UR4, 0x3, UPT ;  /* 0x000000030400788c */ /* 0x000fe8000bf05270 */
[----:B------:R-:W-:Y:S01]  /*73f0*/  @P1 VIADD R5, R2, 0x118 ;  /* 0x0000011802051836 */ /* 0x000fe20000000000 */
[----:B------:R-:W-:Y:S04]  /*7400*/  USEL UR52, UR4, URZ, UP0 ;  /* 0x000000ff04347287 */ /* 0x000fe80008000000 */
[----:B---3--:R-:W-:Y:S04]  /*7410*/  @P1 PRMT R0, R0, 0x654, R5 ;  /* 0x0000065400001816 */ /* 0x008fe80000000005 */
[----:B------:R3:W-:Y:S04]  /*7420*/  @P1 SYNCS.ARRIVE.TRANS64.RED.A1T0 RZ, [R0+URZ], RZ ;  /* 0x000000ff00ff19a7 */ /* 0x0007e800081004ff */
.L_x_118:
[----:B------:R-:W4:Y:S01]  /*7430*/  @P1 SYNCS.PHASECHK.TRANS64.TRYWAIT P0, [R3+URZ+0x100], R4 ;  /* 0x00010004030015a7 */ /* 0x000f2200080011ff */
[----:B------:R-:W-:Y:S01]  /*7440*/  BSSY B1, `(.L_x_119) ;  /* 0x0000015000017945 */ /* 0x000fe20003800000 */
[----:B----4-:R-:W-:Y:S03]  /*7450*/  @P1 SEL R108, RZ, 0x1, !P0 ;  /* 0x00000001ff6c1807 */ /* 0x010fe60004000000 */
[----:B------:R-:W-:Y:S05]  /*7460*/  @!P1 BRA `(.L_x_120) ;  /* 0x0000000000489947 */ /* 0x000fea0003800000 */
[----:B------:R-:W-:Y:S01]  /*7470*/  ISETP.NE.AND P1, PT, R111, RZ, PT ;  /* 0x000000ff6f00720c */ /* 0x000fe20003f25270 */
[----:B------:R-:W-:Y:S01]  /*7480*/  BSSY B0, `(.L_x_121) ;  /* 0x000000a000007945 */ /* 0x000fe20003800000 */
[----:B------:R-:W-:Y:S11]  /*7490*/  ISETP.NE.AND P0, PT, R108, RZ, PT ;  /* 0x000000ff6c00720c */ /* 0x000ff60003f05270 */
[----:B------:R-:W-:Y:S04]  /*74a0*/  @P1 IMAD R109, R109, 0x2000, R96 ;  /* 0x000020006d6d1824 */ /* 0x000fe800078e0260 */
[----:B------:R-:W-:Y:S01]  /*74b0*/  @P1 IMAD.IADD R4, R81, 0x1, R109 ;  /* 0x0000000151041824 */ /* 0x000fe200078e026d */
[----:B------:R-:W-:Y:S03]  /*74c0*/  @P1 IADD3 R2, PT, PT, R80, R109, RZ ;  /* 0x0000006d50021210 */ /* 0x000fe60007ffe0ff */
[----:B---3--:R-:W-:Y:S01]  /*74d0*/  @P1 IMAD.IADD R0, R95, 0x1, R4 ;  /* 0x000000015f001824 */ /* 0x008fe200078e0204 */
[----:B------:R-:W-:Y:S06]  /*74e0*/  @P0 BRA `(.L_x_122) ;  /* 0x00000000000c0947 */ /* 0x000fec0003800000 */
[----:B------:R-:W-:Y:S04]  /*74f0*/  SHF.L.U32 R110, R110, 0x1f, RZ ;  /* 0x0000001f6e6e7819 */ /* 0x000fe800000006ff */
[----:B------:R-:W3:Y:S02]  /*7500*/  SYNCS.PHASECHK.TRANS64.TRYWAIT P0, [R3+URZ+0x100], R110 ;  /* 0x0001006e030075a7 */ /* 0x000ee400080011ff */
[----:B---3--:R-:W-:Y:S05]  /*7510*/  @!P0 BRA `(.L_x_123) ;  /* 0x0000001c00648947 */ /* 0x008fea0003800000 */
.L_x_122:
[----:B------:R-:W-:Y:S05]  /*7520*/  BSYNC B0 ;  /* 0x0000000000007941 */ /* 0x000fea0003800000 */
.L_x_121:
[----:B------:R-:W-:Y:S11]  /*7530*/  ISETP.NE.AND P0, PT, R111, RZ, PT ;  /* 0x000000ff6f00720c */ /* 0x000ff60003f05270 */
[----:B------:R-:W-:Y:S02]  /*7540*/  @!UPT UIADD3 URZ, UPT, UPT, URZ, URZ, URZ ;  /* 0x000000fffffff290 */ /* 0x000fe4000fffe0ff */
[----:B------:R4:W1:Y:S04]  /*7550*/  @P0 LDS.128 R48, [R109] ;  /* 0x000000006d300984 */ /* 0x0008680000000c00 */
[----:B------:R4:W1:Y:S04]  /*7560*/  @P0 LDS.128 R64, [R2+0x20] ;  /* 0x0000200002400984 */ /* 0x0008680000000c00 */
[----:B------:R4:W1:Y:S04]  /*7570*/  @P0 LDS.128 R56, [R4+0x10] ;  /* 0x0000100004380984 */ /* 0x0008680000000c00 */
[----:B------:R4:W1:Y:S02]  /*7580*/  @P0 LDS.128 R72, [R0+0x10] ;  /* 0x0000100000480984 */ /* 0x0008640000000c00 */
.L_x_120:
[----:B------:R-:W-:Y:S05]  /*7590*/  BSYNC B1 ;  /* 0x0000000000017941 */ /* 0x000fea0003800000 */
.L_x_119:
[----:B---34-:R-:W-:Y:S05]  /*75a0*/  VIADD R0, R39, 0x20 ;  /* 0x0000002027007836 */ /* 0x018fea0000000000 */
[----:B------:R-:W-:Y:S04]  /*75b0*/  SHF.R.U32.HI R0, RZ, 0x15, R0 ;  /* 0x00000015ff007819 */ /* 0x000fe80000011600 */
[----:B------:R-:W-:Y:S11]  /*75c0*/  LOP3.LUT P0, RZ, R0, 0x3, R85, 0x48, !PT ;  /* 0x0000000300ff7812 */ /* 0x000ff60007804855 */
[----:B------:R-:W-:Y:S02]  /*75d0*/  @!UPT UIADD3 URZ, UPT, UPT, URZ, URZ, URZ ;  /* 0x000000fffffff290 */ /* 0x000fe4000fffe0ff */
[----:B------:R-:W-:Y:S05]  /*75e0*/  @!P0 BRA `(.L_x_124) ;  /* 0x0000000000408947 */ /* 0x000fea0003800000 */
[----:B------:R-:W3:Y:S01]  /*75f0*/  LDCU.64 UR8, c[0x4][0x70] ;  /* 0x01000e00ff0877ac */ /* 0x000ee20008000a00 */
[----:B------:R-:W-:Y:S01]  /*7600*/  MOV R3, 0x0 ;  /* 0x0000000000037802 */ /* 0x000fe20000000f00 */
[----:B------:R-:W-:Y:S02]  /*7610*/  HFMA2 R12, -RZ, RZ, 0, 5.9604644775390625e-08 ;  /* 0x00000001ff0c7431 */ /* 0x000fe400000001ff */
[----:B------:R-:W-:Y:S02]  /*7620*/  IMAD.MOV.U32 R8, RZ, RZ, 0x192 ;  /* 0x00000192ff087424 */ /* 0x000fe400078e00ff */
[----:B------:R-:W-:Y:S01]  /*7630*/  IMAD.MOV.U32 R13, RZ, RZ, RZ ;  /* 0x000000ffff0d7224 */ /* 0x000fe200078e00ff */
[----:B------:R-:W4:Y:S01]  /*7640*/  LDCU.64 UR6, c[0x4][0x78] ;  /* 0x01000f00ff0677ac */ /* 0x000f220008000a00 */
[----:B------:R-:W1:Y:S01]  /*7650*/  LDC.64 R2, c[0x4][R3] ;  /* 0x0100000003027b82 */ /* 0x000e620000000a00 */
[----:B------:R-:W5:Y:S01]  /*7660*/  LDCU.64 UR4, c[0x4][0x10] ;  /* 0x01000200ff0477ac */ /* 0x000f620008000a00 */
[----:B---3--:R-:W-:Y:S01]  /*7670*/  MOV R5, UR9 ;  /* 0x0000000900057c02 */ /* 0x008fe20008000f00 */
[----:B------:R-:W-:Y:S01]  /*7680*/  IMAD.U32 R4, RZ, RZ, UR8 ;  /* 0x00000008ff047e24 */ /* 0x000fe2000f8e00ff */
[----:B----4-:R-:W-:Y:S01]  /*7690*/  MOV R7, UR7 ;  /* 0x0000000700077c02 */ /* 0x010fe20008000f00 */
[----:B------:R-:W-:Y:S01]  /*76a0*/  IMAD.U32 R6, RZ, RZ, UR6 ;  /* 0x00000006ff067e24 */ /* 0x000fe2000f8e00ff */
[----:B-----5:R-:W-:Y:S01]  /*76b0*/  MOV R11, UR5 ;  /* 0x00000005000b7c02 */ /* 0x020fe20008000f00 */
[----:B------:R-:W-:Y:S02]  /*76c0*/  IMAD.U32 R10, RZ, RZ, UR4 ;  /* 0x00000004ff0a7e24 */ /* 0x000fe4000f8e00ff */
[----:B------:R-:W-:Y:S07]  /*76d0*/  LEPC R20, `(.L_x_124) ;  /* 0x000000001014794e */ /* 0x000fee0000000000 */
[----:B-12---:R-:W-:Y:S05]  /*76e0*/  CALL.ABS.NOINC R2 ;  /* 0x0000000002007343 */ /* 0x006fea0003c00000 */
.L_x_124:
[----:B------:R-:W-:Y:S01]  /*76f0*/  ISETP.NE.AND P0, PT, R97, RZ, PT ;  /* 0x000000ff6100720c */ /* 0x000fe20003f05270 */
[----:B------:R-:W-:Y:S05]  /*7700*/  WARPSYNC.ALL ;  /* 0x0000000000007948 */ /* 0x000fea0003800000 */
[----:B------:R-:W-:Y:S01]  /*7710*/  R2UR UR4, R39 ;  /* 0x00000000270472ca */ /* 0x000fe200000e0000 */
[----:B------:R-:W3:Y:S01]  /*7720*/  S2UR UR6, SR_CgaCtaId ;  /* 0x00000000000679c3 */ /* 0x000ee20000008800 */
[----:B------:R-:W-:Y:S01]  /*7730*/  R2UR UR5, R102 ;  /* 0x00000000660572ca */ /* 0x000fe200000e0000 */
[--C-:B-1----:R-:W-:Y:S01]  /*7740*/  HADD2.F32 R40, -RZ, R48.reuse.H0_H0 ;  /* 0x20000030ff287230 */ /* 0x102fe20000004100 */
[----:B------:R-:W-:Y:S01]  /*7750*/  BSSY.RECONVERGENT B0, `(.L_x_125) ;  /* 0x000008f000007945 */ /* 0x000fe20003800200 */
[----:B------:R-:W-:Y:S02]  /*7760*/  HADD2.F32 R42, -RZ, R48.H1_H1 ;  /* 0x30000030ff2a7230 */ /* 0x000fe40000004100 */
[--C-:B------:R-:W-:Y:S02]  /*7770*/  HADD2.F32 R43, -RZ, R49.reuse.H0_H0 ;  /* 0x20000031ff2b7230 */ /* 0x100fe40000004100 */
[----:B------:R-:W-:Y:S02]  /*7780*/  HADD2.F32 R44, -RZ, R49.H1_H1 ;  /* 0x30000031ff2c7230 */ /* 0x000fe40000004100 */
[--C-:B------:R-:W-:Y:S02]  /*7790*/  HADD2.F32 R45, -RZ, R50.reuse.H0_H0 ;  /* 0x20000032ff2d7230 */ /* 0x100fe40000004100 */
[----:B------:R-:W1:Y:S01]  /*77a0*/  LDTM.x32 R4, tmem[UR4+0x20] ;  /* 0x00002004000479ee */ /* 0x000e6200082c0000 */
[----:B------:R-:W-:Y:S01]  /*77b0*/  NOP ;  /* 0x0000000000007918 */ /* 0x000fe20000000000 */
[----:B------:R-:W-:Y:S01]  /*77c0*/  USHF.L.U32 UR4, UR45, 0xd, URZ ;  /* 0x0000000d2d047899 */ /* 0x000fe200080006ff */
[----:B--2---:R-:W-:Y:S01]  /*77d0*/  HADD2.F32 R46, -RZ, R50.H1_H1 ;  /* 0x30000032ff2e7230 */ /* 0x004fe20000004100 */
[----:B------:R-:W-:Y:S01]  /*77e0*/  UIADD3 UR5, UPT, UPT, UR5, 0x180, URZ ;  /* 0x0000018005057890 */ /* 0x000fe2000fffe0ff */
[--C-:B------:R-:W-:Y:S02]  /*77f0*/  HADD2.F32 R47, -RZ, R51.reuse.H0_H0 ;  /* 0x20000033ff2f7230 */ /* 0x100fe40000004100 */
[----:B------:R-:W-:Y:S01]  /*7800*/  HADD2.F32 R49, -RZ, R51.H1_H1 ;  /* 0x30000033ff317230 */ /* 0x000fe20000004100 */
[----:B------:R-:W-:Y:S01]  /*7810*/  IADD3 R103, PT, PT, R96, UR4, RZ ;  /* 0x0000000460677c10 */ /* 0x000fe2000fffe0ff */
[--C-:B------:R-:W-:Y:S02]  /*7820*/  HADD2.F32 R48, -RZ, R56.reuse.H0_H0 ;  /* 0x20000038ff307230 */ /* 0x100fe40000004100 */
[----:B------:R-:W-:Y:S01]  /*7830*/  HADD2.F32 R51, -RZ, R56.H1_H1 ;  /* 0x30000038ff337230 */ /* 0x000fe20000004100 */
[-C--:B------:R-:W-:Y:S01]  /*7840*/  IADD3 R102, PT, PT, R81, R103.reuse, RZ ;  /* 0x0000006751667210 */ /* 0x080fe20007ffe0ff */
[--C-:B------:R-:W-:Y:S01]  /*7850*/  HADD2.F32 R50, -RZ, R57.reuse.H0_H0 ;  /* 0x20000039ff327230 */ /* 0x100fe20000004100 */
[----:B------:R-:W-:Y:S01]  /*7860*/  IADD3 R103, PT, PT, R80, R103, RZ ;  /* 0x0000006750677210 */ /* 0x000fe20007ffe0ff */
[----:B------:R-:W-:Y:S01]  /*7870*/  HADD2.F32 R52, -RZ, R57.H1_H1 ;  /* 0x30000039ff347230 */ /* 0x000fe20000004100 */
[----:B------:R-:W-:Y:S01]  /*7880*/  IADD3 R116, PT, PT, R95, R102, RZ ;  /* 0x000000665f747210 */ /* 0x000fe20007ffe0ff */
[--C-:B------:R-:W-:Y:S02]  /*7890*/  HADD2.F32 R53, -RZ, R58.reuse.H0_H0 ;  /* 0x2000003aff357230 */ /* 0x100fe40000004100 */
[----:B------:R-:W-:Y:S02]  /*78a0*/  HADD2.F32 R54, -RZ, R58.H1_H1 ;  /* 0x3000003aff367230 */ /* 0x000fe40000004100 */
[--C-:B------:R-:W-:Y:S02]  /*78b0*/  HADD2.F32 R55, -RZ, R59.reuse.H0_H0 ;  /* 0x2000003bff377230 */ /* 0x100fe40000004100 */
[----:B------:R-:W-:Y:S01]  /*78c0*/  HADD2.F32 R56, -RZ, R59.H1_H1 ;  /* 0x3000003bff387230 */ /* 0x000fe20000004100 */
[----:B---3--:R-:W-:Y:S01]  /*78d0*/  UPRMT UR5, UR6, 0x654, UR5 ;  /* 0x0000065406057896 */ /* 0x008fe20008000005 */
[C---:B-1----:R-:W-:Y:S01]  /*78e0*/  FMUL R4, R38.reuse, R4 ;  /* 0x0000000426047220 */ /* 0x042fe20000400000 */
[C---:B------:R-:W-:Y:S01]  /*78f0*/  FMUL R5, R38.reuse, R5 ;  /* 0x0000000526057220 */ /* 0x040fe20000400000 */
[C---:B------:R-:W-:Y:S01]  /*7900*/  FMUL R6, R38.reuse, R6 ;  /* 0x0000000626067220 */ /* 0x040fe20000400000 */
[C---:B------:R-:W-:Y:S01]  /*7910*/  FMUL R7, R38.reuse, R7 ;  /* 0x0000000726077220 */ /* 0x040fe20000400000 */
[C---:B------:R-:W-:Y:S01]  /*7920*/  FFMA R4, R41.reuse, R40, R4 ;  /* 0x0000002829047223 */ /* 0x040fe20000000004 */
[C---:B------:R-:W-:Y:S01]  /*7930*/  FFMA R5, R41.reuse, R42, R5 ;  /* 0x0000002a29057223 */ /* 0x040fe20000000005 */
[C---:B------:R-:W-:Y:S01]  /*7940*/  FFMA R6, R41.reuse, R43, R6 ;  /* 0x0000002b29067223 */ /* 0x040fe20000000006 */
[----:B------:R-:W-:Y:S01]  /*7950*/  FFMA R7, R41, R44, R7 ;  /* 0x0000002c29077223 */ /* 0x000fe20000000007 */
[----:B------:R-:W-:Y:S01]  /*7960*/  SYNCS.ARRIVE.TRANS64.RED.A1T0 RZ, [UR5], RZ ;  /* 0x000000ffffff79a7 */ /* 0x000fe20008100405 */
[C---:B------:R-:W-:Y:S01]  /*7970*/  FMUL R8, R38.reuse, R8 ;  /* 0x0000000826087220 */ /* 0x040fe20000400000 */
[----:B------:R-:W-:Y:S01]  /*7980*/  F2FP.F16.F32.PACK_AB R80, R5, R4 ;  /* 0x000000040550723e */ /* 0x000fe200000000ff */
[C---:B------:R-:W-:Y:S01]  /*7990*/  FMUL R9, R38.reuse, R9 ;  /* 0x0000000926097220 */ /* 0x040fe20000400000 */
[----:B------:R-:W-:Y:S01]  /*79a0*/  F2FP.F16.F32.PACK_AB R81, R7, R6 ;  /* 0x000000060751723e */ /* 0x000fe200000000ff */
[C---:B------:R-:W-:Y:S01]  /*79b0*/  FFMA R8, R41.reuse, R45, R8 ;  /* 0x0000002d29087223 */ /* 0x040fe20000000008 */
[C---:B------:R-:W-:Y:S01]  /*79c0*/  FMUL R0, R38.reuse, R10 ;  /* 0x0000000a26007220 */ /* 0x040fe20000400000 */
[C---:B------:R-:W-:Y:S01]  /*79d0*/  FFMA R9, R41.reuse, R46, R9 ;  /* 0x0000002e29097223 */ /* 0x040fe20000000009 */
[C---:B------:R-:W-:Y:S01]  /*79e0*/  FMUL R2, R38.reuse, R11 ;  /* 0x0000000b26027220 */ /* 0x040fe20000400000 */
[C---:B------:R-:W-:Y:S01]  /*79f0*/  FMUL R3, R38.reuse, R12 ;  /* 0x0000000c26037220 */ /* 0x040fe20000400000 */
[----:B------:R-:W-:Y:S01]  /*7a00*/  FFMA R0, R41, R47, R0 ;  /* 0x0000002f29007223 */ /* 0x000fe20000000000 */
[C---:B------:R-:W-:Y:S01]  /*7a10*/  FMUL R10, R38.reuse, R13 ;  /* 0x0000000d260a7220 */ /* 0x040fe20000400000 */
[----:B------:R-:W-:Y:S01]  /*7a20*/  F2FP.F16.F32.PACK_AB R82, R9, R8 ;  /* 0x000000080952723e */ /* 0x000fe200000000ff */
[C---:B------:R-:W-:Y:S01]  /*7a30*/  FFMA R2, R41.reuse, R49, R2 ;  /* 0x0000003129027223 */ /* 0x040fe20000000002 */
[C---:B------:R-:W-:Y:S01]  /*7a40*/  FFMA R3, R41.reuse, R48, R3 ;  /* 0x0000003029037223 */ /* 0x040fe20000000003 */
[C---:B------:R-:W-:Y:S01]  /*7a50*/  FFMA R10, R41.reuse, R51, R10 ;  /* 0x00000033290a7223 */ /* 0x040fe2000000000a */
[C---:B------:R-:W-:Y:S01]  /*7a60*/  FMUL R11, R38.reuse, R14 ;  /* 0x0000000e260b7220 */ /* 0x040fe20000400000 */
[C---:B------:R-:W-:Y:S01]  /*7a70*/  FMUL R15, R38.reuse, R15 ;  /* 0x0000000f260f7220 */ /* 0x040fe20000400000 */
[C---:B------:R-:W-:Y:S01]  /*7a80*/  FMUL R12, R38.reuse, R16 ;  /* 0x00000010260c7220 */ /* 0x040fe20000400000 */
[C---:B------:R-:W-:Y:S01]  /*7a90*/  FMUL R13, R38.reuse, R17 ;  /* 0x00000011260d7220 */ /* 0x040fe20000400000 */
[C---:B------:R-:W-:Y:S01]  /*7aa0*/  FFMA R11, R41.reuse, R50, R11 ;  /* 0x00000032290b7223 */ /* 0x040fe2000000000b */
[C---:B------:R-:W-:Y:S01]  /*7ab0*/  FMUL R14, R38.reuse, R18 ;  /* 0x00000012260e7220 */ /* 0x040fe20000400000 */
[C---:B------:R-:W-:Y:S01]  /*7ac0*/  FFMA R15, R41.reuse, R52, R15 ;  /* 0x00000034290f7223 */ /* 0x040fe2000000000f */
[--C-:B------:R-:W-:Y:S02]  /*7ad0*/  HADD2.F32 R57, -RZ, R64.reuse.H0_H0 ;  /* 0x20000040ff397230 */ /* 0x100fe40000004100 */
[----:B------:R-:W-:Y:S01]  /*7ae0*/  FMUL R19, R38, R19 ;  /* 0x0000001326137220 */ /* 0x000fe20000400000 */
[----:B------:R-:W-:Y:S01]  /*7af0*/  F2FP.F16.F32.PACK_AB R83, R2, R0 ;  /* 0x000000000253723e */ /* 0x000fe200000000ff */
[C---:B------:R-:W-:Y:S01]  /*7b00*/  FFMA R12, R41.reuse, R53, R12 ;  /* 0x00000035290c7223 */ /* 0x040fe2000000000c */
[----:B------:R-:W-:Y:S02]  /*7b10*/  HADD2.F32 R58, -RZ, R64.H1_H1 ;  /* 0x30000040ff3a7230 */ /* 0x000fe40000004100 */
[C---:B------:R-:W-:Y:S01]  /*7b20*/  FMUL R16, R38.reuse, R20 ;  /* 0x0000001426107220 */ /* 0x040fe20000400000 */
[C---:B------:R-:W-:Y:S01]  /*7b30*/  FFMA R13, R41.reuse, R54, R13 ;  /* 0x00000036290d7223 */ /* 0x040fe2000000000d */
[----:B------:R1:W-:Y:S01]  /*7b40*/  STS.128 [R96+UR4], R80 ;  /* 0x0000005060007988 */ /* 0x0003e20008000c04 */
[--C-:B------:R-:W-:Y:S02]  /*7b50*/  HADD2.F32 R59, -RZ, R65.reuse.H0_H0 ;  /* 0x20000041ff3b7230 */ /* 0x100fe40000004100 */
[C---:B------:R-:W-:Y:S01]  /*7b60*/  FMUL R17, R38.reuse, R21 ;  /* 0x0000001526117220 */ /* 0x040fe20000400000 */
[C---:B------:R-:W-:Y:S01]  /*7b70*/  FFMA R14, R41.reuse, R55, R14 ;  /* 0x00000037290e7223 */ /* 0x040fe2000000000e */
[----:B------:R-:W-:Y:S02]  /*7b80*/  HADD2.F32 R60, -RZ, R65.H1_H1 ;  /* 0x30000041ff3c7230 */ /* 0x000fe40000004100 */
[C---:B------:R-:W-:Y:S01]  /*7b90*/  FMUL R18, R38.reuse, R22 ;  /* 0x0000001626127220 */ /* 0x040fe20000400000 */
[C---:B------:R-:W-:Y:S01]  /*7ba0*/  FFMA R19, R41.reuse, R56, R19 ;  /* 0x0000003829137223 */ /* 0x040fe20000000013 */
        /* <DEDUP_REMOVED lines=13> */
[----:B------:R-:W-:Y:S01]  /*7c80*/  FMUL R27, R38, R27 ;  /* 0x0000001b261b7220 */ /* 0x000fe20000400000 */
[----:B------:R-:W-:Y:S01]  /*7c90*/  F2FP.F16.F32.PACK_AB R104, R10, R3 ;  /* 0x000000030a68723e */ /* 0x000fe200000000ff */
[----:B------:R-:W-:Y:S01]  /*7ca0*/  FFMA R20, R41, R61, R20 ;  /* 0x0000003d29147223 */ /* 0x000fe20000000014 */
[----:B------:R-:W-:Y:S01]  /*7cb0*/  F2FP.F16.F32.PACK_AB R105, R15, R11 ;  /* 0x0000000b0f69723e */ /* 0x000fe200000000ff */
[----:B------:R-:W-:Y:S01]  /*7cc0*/  HADD2.F32 R66, -RZ, R72.H1_H1 ;  /* 0x30000048ff427230 */ /* 0x000fe20000004100 */
[----:B------:R-:W-:Y:S01]  /*7cd0*/  F2FP.F16.F32.PACK_AB R106, R13, R12 ;  /* 0x0000000c0d6a723e */ /* 0x000fe200000000ff */
[C---:B------:R-:W-:Y:S01]  /*7ce0*/  FMUL R24, R38.reuse, R28 ;  /* 0x0000001c26187220 */ /* 0x040fe20000400000 */
[----:B------:R-:W-:Y:S01]  /*7cf0*/  F2FP.F16.F32.PACK_AB R107, R19, R14 ;  /* 0x0000000e136b723e */ /* 0x000fe200000000ff */
[C---:B------:R-:W-:Y:S01]  /*7d00*/  FFMA R21, R41.reuse, R62, R21 ;  /* 0x0000003e29157223 */ /* 0x040fe20000000015 */
[--C-:B------:R-:W-:Y:S02]  /*7d10*/  HADD2.F32 R67, -RZ, R73.reuse.H0_H0 ;  /* 0x20000049ff437230 */ /* 0x100fe40000004100 */
[C---:B------:R-:W-:Y:S01]  /*7d20*/  FMUL R25, R38.reuse, R29 ;  /* 0x0000001d26197220 */ /* 0x040fe20000400000 */
[C---:B------:R-:W-:Y:S01]  /*7d30*/  FFMA R22, R41.reuse, R63, R22 ;  /* 0x0000003f29167223 */ /* 0x040fe20000000016 */
[----:B------:R1:W-:Y:S01]  /*7d40*/  STS.128 [R102+0x10], R104 ;  /* 0x0000106866007388 */ /* 0x0003e20000000c00 */
        /* <DEDUP_REMOVED lines=35> */
[----:B--2---:R-:W2:Y:S02]  /*7f80*/  FENCE.VIEW.ASYNC.S ;  /* 0x00000000000073c6 */ /* 0x004ea40000000000 */
[----:B--2---:R-:W-:Y:S06]  /*7f90*/  BAR.SYNC.DEFER_BLOCKING 0x1, 0x80 ;  /* 0x0042000000007b1d */ /* 0x004fec0000010000 */
[----:B------:R-:W-:Y:S05]  /*7fa0*/  @P0 BRA `(.L_x_126) ;  /* 0x0000000000240947 */ /* 0x000fea0003800000 */
[----:B------:R-:W2:Y:S01]  /*7fb0*/  LDCU.64 UR10, c[0x0][0x348] ;  /* 0x00006900ff0a77ac */ /* 0x000ea20008000a00 */
[----:B------:R-:W-:Y:S02]  /*7fc0*/  UIADD3 UR9, UPT, UPT, UR49, 0x20, URZ ;  /* 0x0000002031097890 */ /* 0x000fe4000fffe0ff */
[----:B------:R-:W-:Y:S02]  /*7fd0*/  UIADD3 UR8, UPT, UPT, UR47, 0x200, UR4 ;  /* 0x000002002f087890 */ /* 0x000fe4000fffe004 */
[----:B--2---:R-:W-:Y:S03]  /*7fe0*/  UIADD3 UR6, UP0, UPT, UR10, 0x680, URZ ;  /* 0x000006800a067890 */ /* 0x004fe6000ff1e0ff */
[----:B------:R-:W-:Y:S01]  /*7ff0*/  UMOV UR10, UR50 ;  /* 0x00000032000a7c82 */ /* 0x000fe20008000000 */
[----:B------:R-:W-:Y:S03]  /*8000*/  UIADD3.X UR7, UPT, UPT, URZ, UR11, URZ, UP0, !UPT ;  /* 0x0000000bff077290 */ /* 0x000fe600087fe4ff */
[----:B------:R-:W-:Y:S06]  /*8010*/  UMOV UR11, UR36 ;  /* 0x00000024000b7c82 */ /* 0x000fec0008000000 */
[----:B------:R2:W-:Y:S02]  /*8020*/  UTMASTG.3D [UR8], [UR6] ;  /* 0x00000008060073b5 */ /* 0x0005e40008010000 */
[----:B--2---:R0:W-:Y:S02]  /*8030*/  UTMACMDFLUSH ;  /* 0x00000000000079b7 */ /* 0x0041e40000000000 */
.L_x_126:
[----:B------:R-:W-:Y:S05]  /*8040*/  BSYNC.RECONVERGENT B0 ;  /* 0x0000000000007941 */ /* 0x000fea0003800200 */
.L_x_125:
[----:B------:R-:W-:Y:S01]  /*8050*/  UIADD3 UR4, UPT, UPT, UR45, 0x1, URZ ;  /* 0x000000012d047890 */ /* 0x000fe2000fffe0ff */
[----:B------:R-:W-:Y:S03]  /*8060*/  BSSY.RECONVERGENT B0, `(.L_x_127) ;  /* 0x0000008000007945 */ /* 0x000fe60003800200 */
[----:B------:R-:W-:Y:S04]  /*8070*/  UISETP.NE.AND UP0, UPT, UR4, 0x3, UPT ;  /* 0x000000030400788c */ /* 0x000fe8000bf05270 */
[----:B------:R-:W-:Y:S02]  /*8080*/  UISETP.EQ.XOR UP1, UPT, UR44, 0x3, !UP0 ;  /* 0x000000032c00788c */ /* 0x000fe4000c722a70 */
[----:B------:R-:W-:Y:S02]  /*8090*/  USEL UR46, UR4, URZ, UP0 ;  /* 0x000000ff042e7287 */ /* 0x000fe40008000000 */
[----:B------:R-:W-:Y:S04]  /*80a0*/  USEL UR5, URZ, 0x1, !UP1 ;  /* 0x00000001ff057887 */ /* 0x000fe8000c800000 */
[----:B------:R-:W-:Y:S01]  /*80b0*/  ULOP3.LUT UR54, UR54, UR5, URZ, 0x3c, !UPT ;  /* 0x0000000536367292 */ /* 0x000fe2000f8e3cff */
[----:B------:R-:W-:Y:S11]  /*80c0*/  @P0 BRA `(.L_x_128) ;  /* 0x0000000000040947 */ /* 0x000ff60003800000 */
[----:B------:R-:W-:Y:S04]  /*80d0*/  DEPBAR.LE SB0, 0x1 ;  /* 0x000080400000791a */ /* 0x000fe80000000000 */
.L_x_128:
[----:B------:R-:W-:Y:S05]  /*80e0*/  BSYNC.RECONVERGENT B0 ;  /* 0x0000000000007941 */ /* 0x000fea0003800200 */
.L_x_127:
[----:B------:R-:W-:Y:S01]  /*80f0*/  BAR.SYNC.DEFER_BLOCKING 0x1, 0x80 ;  /* 0x0042000000007b1d */ /* 0x000fe20000010000 */
[----:B------:R-:W-:Y:S01]  /*8100*/  UISETP.NE.AND UP0, UPT, UR53, -0x2, UPT ;  /* 0xfffffffe3500788c */ /* 0x000fe2000bf05270 */
[----:B------:R-:W-:Y:S08]  /*8110*/  IADD3 R0, PT, PT, R36, 0x1, RZ ;  /* 0x0000000124007810 */ /* 0x000ff00007ffe0ff */
[----:B------:R-:W-:Y:S05]  /*8120*/  BRA.U !UP0, `(.L_x_129) ;  /* 0x0000000108287547 */ /* 0x000fea000b800000 */
[----:B------:R-:W2:Y:S01]  /*8130*/  S2R R2, SR_CgaCtaId ;  /* 0x0000000000027919 */ /* 0x000ea20000008800 */
[----:B------:R-:W-:Y:S01]  /*8140*/  ISETP.NE.AND P0, PT, R101, RZ, PT ;  /* 0x000000ff6500720c */ /* 0x000fe20003f05270 */
[----:B------:R-:W-:Y:S01]  /*8150*/  IMAD.U32 R3, RZ, RZ, UR52 ;  /* 0x00000034ff037e24 */ /* 0x000fe2000f8e00ff */
[----:B------:R-:W-:Y:S04]  /*8160*/  UIADD3 UR4, UPT, UPT, UR52, 0x1, URZ ;  /* 0x0000000134047890 */ /* 0x000fe8000fffe0ff */
[----:B------:R-:W-:Y:S04]  /*8170*/  UISETP.NE.AND UP0, UPT, UR4, 0x3, UPT ;  /* 0x000000030400788c */ /* 0x000fe8000bf05270 */
[----:B------:R-:W-:Y:S03]  /*8180*/  USEL UR52, UR4, URZ, UP0 ;  /* 0x000000ff04347287 */ /* 0x000fe60008000000 */
[----:B------:R-:W-:Y:S05]  /*8190*/  @P0 LEA R3, R3, UR47, 0x3 ;  /* 0x0000002f03030c11 */ /* 0x000fea000f8e18ff */
[----:B------:R-:W-:Y:S05]  /*81a0*/  @P0 VIADD R3, R3, 0x118 ;  /* 0x0000011803030836 */ /* 0x000fea0000000000 */
[----:B--2---:R-:W-:Y:S04]  /*81b0*/  @P0 PRMT R2, R2, 0x654, R3 ;  /* 0x0000065402020816 */ /* 0x004fe80000000003 */
[----:B------:R2:W-:Y:S03]  /*81c0*/  @P0 SYNCS.ARRIVE.TRANS64.RED.A1T0 RZ, [R2+URZ], RZ ;  /* 0x000000ff02ff09a7 */ /* 0x0005e600081004ff */
.L_x_129:
[----:B------:R-:W-:Y:S01]  /*81d0*/  R2UR UR6, R100 ;  /* 0x00000000640672ca */ /* 0x000fe200000e0000 */
[----:B------:R-:W-:Y:S01]  /*81e0*/  UIADD3 UR53, UPT, UPT, UR53, 0x2, URZ ;  /* 0x0000000235357890 */ /* 0x000fe2000fffe0ff */
[----:B------:R-:W-:Y:S01]  /*81f0*/  R2UR UR5, R86 ;  /* 0x00000000560572ca */ /* 0x000fe200000e0000 */
[----:B------:R-:W-:Y:S01]  /*8200*/  UMOV UR36, UR63 ;  /* 0x0000003f00247c82 */ /* 0x000fe20008000000 */
[----:B------:R-:W-:Y:S02]  /*8210*/  R2UR UR4, R87 ;  /* 0x00000000570472ca */ /* 0x000fe400000e0000 */
[----:B------:R-:W-:Y:S02]  /*8220*/  ISETP.NE.AND P0, PT, R90, 0x2, PT ;  /* 0x000000025a00780c */ /* 0x000fe40003f05270 */
[----:B------:R-:W-:Y:S02]  /*8230*/  ISETP.NE.AND P1, PT, R0, 0x4, PT ;  /* 0x000000040000780c */ /* 0x000fe40003f25270 */
[----:B--2---:R-:W-:Y:S02]  /*8240*/  SEL R2, RZ, 0x1, P0 ;  /* 0x00000001ff027807 */ /* 0x004fe40000000000 */
[----:B------:R-:W-:Y:S01]  /*8250*/  SEL R3, RZ, 0x1, P1 ;  /* 0x00000001ff037807 */ /* 0x000fe20000800000 */
[----:B------:R-:W-:Y:S01]  /*8260*/  UISETP.NE.AND UP0, UPT, UR6, URZ, UPT ;  /* 0x000000ff0600728c */ /* 0x000fe2000bf05270 */
[----:B------:R-:W-:Y:S01]  /*8270*/  LOP3.LUT R93, R93, R2, RZ, 0x3c, !PT ;  /* 0x000000025d5d7212 */ /* 0x000fe200078e3cff */
[----:B------:R-:W-:Y:S01]  /*8280*/  UIADD3 UR30, UPT, UPT, UR37, UR5, URZ ;  /* 0x00000005251e7290 */ /* 0x000fe2000fffe0ff */
[----:B------:R-:W-:Y:S01]  /*8290*/  LOP3.LUT R94, R94, R3, RZ, 0x3c, !PT ;  /* 0x000000035e5e7212 */ /* 0x000fe200078e3cff */
[----:B------:R-:W-:Y:S01]  /*82a0*/  UIADD3 UR25, UPT, UPT, UR38, UR4, URZ ;  /* 0x0000000426197290 */ /* 0x000fe2000fffe0ff */
[----:B------:R-:W-:Y:S02]  /*82b0*/  SEL R90, R90, RZ, P0 ;  /* 0x000000ff5a5a7207 */ /* 0x000fe40000000000 */
[----:B------:R-:W-:Y:S02]  /*82c0*/  SEL R36, R0, RZ, P1 ;  /* 0x000000ff00247207 */ /* 0x000fe40000800000 */
[----:B------:R-:W-:Y:S07]  /*82d0*/  BRA.U UP0, `(.L_x_130) ;  /* 0xffffffd500807547 */ /* 0x000fee000b83ffff */
[----:B------:R-:W-:-:S13]  /*82e0*/  R2UR UR4, R88 ;  /* 0x00000000580472ca */ /* 0x000fda00000e0000 */
[----:B------:R-:W-:-:S09]  /*82f0*/  UISETP.NE.AND UP0, UPT, UR4, URZ, UPT ;  /* 0x000000ff0400728c */ /* 0x000fd2000bf05270 */
[----:B------:R-:W-:Y:S05]  /*8300*/  BRA.U !UP0, `(.L_x_131) ;  /* 0x0000000108487547 */ /* 0x000fea000b800000 */
[----:B------:R-:W2:Y:S02]  /*8310*/  LDCU.64 UR4, c[0x0][0x890] ;  /* 0x00011200ff0477ac */ /* 0x000ea40008000a00 */
[----:B--2---:R-:W-:-:S04]  /*8320*/  UISETP.NE.U32.AND UP0, UPT, UR4, URZ, UPT ;  /* 0x000000ff0400728c */ /* 0x004fc8000bf05070 */
[----:B------:R-:W-:-:S09]  /*8330*/  UISETP.NE.AND.EX UP0, UPT, UR5, URZ, UPT, UP0 ;  /* 0x000000ff0500728c */ /* 0x000fd2000bf05300 */
[----:B------:R-:W-:Y:S05]  /*8340*/  BRA.U UP0, `(.L_x_132) ;  /* 0x00000001000c7547 */ /* 0x000fea000b800000 */
[----:B------:R-:W-:-:S13]  /*8350*/  FSETP.NEU.AND P0, PT, R41, RZ, PT ;  /* 0x000000ff2900720b */ /* 0x000fda0003f0d000 */
[----:B------:R-:W-:Y:S05]  /*8360*/  @!P0 EXIT ;  /* 0x000000000000894d */ /* 0x000fea0003800000 */
[----:B------:R-:W-:Y:S05]  /*8370*/  BRA `(.L_x_131) ;  /* 0x00000000002c7947 */ /* 0x000fea0003800000 */
.L_x_132:
[----:B------:R-:W-:Y:S01]  /*8380*/  ISETP.NE.AND P0, PT, R89, RZ, PT ;  /* 0x000000ff5900720c */ /* 0x000fe20003f05270 */
[----:B------:R-:W-:-:S12]  /*8390*/  BSSY.RECONVERGENT B0, `(.L_x_131) ;  /* 0x0000009000007945 */ /* 0x000fd80003800200 */
[----:B------:R-:W-:Y:S05]  /*83a0*/  @P0 BRA `(.L_x_133) ;  /* 0x0000000000140947 */ /* 0x000fea0003800000 */
[----:B------:R-:W2:Y:S02]  /*83b0*/  LDCU.64 UR4, c[0x0][0x888] ;  /* 0x00011100ff0477ac */ /* 0x000ea40008000a00 */
[----:B--2---:R-:W-:-:S04]  /*83c0*/  ISETP.NE.U32.AND P0, PT, RZ, UR4, PT ;  /* 0x00000004ff007c0c */ /* 0x004fc8000bf05070 */
[----:B------:R-:W-:-:S13]  /*83d0*/  ISETP.NE.AND.EX P0, PT, RZ, UR5, PT, P0 ;  /* 0x00000005ff007c0c */ /* 0x000fda000bf05300 */
[----:B------:R-:W-:Y:S05]  /*83e0*/  @!P0 EXIT ;  /* 0x000000000000894d */ /* 0x000fea0003800000 */
[----:B------:R-:W-:Y:S05]  /*83f0*/  BRA `(.L_x_134) ;  /* 0x0000000000087947 */ /* 0x000fea0003800000 */
.L_x_133:
[----:B------:R-:W-:-:S13]  /*8400*/  FSETP.NEU.AND P0, PT, R41, RZ, PT ;  /* 0x000000ff2900720b */ /* 0x000fda0003f0d000 */
[----:B------:R-:W-:Y:S05]  /*8410*/  @!P0 EXIT ;  /* 0x000000000000894d */ /* 0x000fea0003800000 */
.L_x_134:
[----:B------:R-:W-:Y:S05]  /*8420*/  BSYNC.RECONVERGENT B0 ;  /* 0x0000000000007941 */ /* 0x000fea0003800200 */
.L_x_131:
[----:B------:R-:W2:Y:S01]  /*8430*/  S2UR UR5, SR_CgaCtaId ;  /* 0x00000000000579c3 */ /* 0x000ea20000008800 */
[----:B------:R-:W-:Y:S01]  /*8440*/  ULEA UR4, UR52, UR47, 0x3 ;  /* 0x0000002f34047291 */ /* 0x000fe2000f8e18ff */
[----:B------:R-:W-:-:S04]  /*8450*/  DEPBAR.LE SB0, 0x0 ;  /* 0x000080000000791a */ /* 0x000fc80000000000 */
[----:B------:R-:W-:-:S04]  /*8460*/  UIADD3 UR4, UPT, UPT, UR4, 0x118, URZ ;  /* 0x0000011804047890 */ /* 0x000fc8000fffe0ff */
[----:B--2---:R-:W-:-:S09]  /*8470*/  UPRMT UR4, UR5, 0x654, UR4 ;  /* 0x0000065405047896 */ /* 0x004fd20008000004 */
[----:B------:R-:W-:Y:S01]  /*8480*/  SYNCS.ARRIVE.TRANS64.RED.A1T0 RZ, [UR4], RZ ;  /* 0x000000ffffff79a7 */ /* 0x000fe20008100404 */
[----:B------:R-:W-:Y:S05]  /*8490*/  EXIT ;  /* 0x000000000000794d */ /* 0x000fea0003800000 */
.L_x_25:
[----:B--2---:R2:W3:Y:S02]  /*84a0*/  SYNCS.PHASECHK.TRANS64.TRYWAIT P0, [R0+URZ+0x1b0], R3 ;  /* 0x0001b003000075a7 */ /* 0x0044e400080011ff */
[----:B---3--:R-:W-:Y:S05]  /*84b0*/  @!P0 NANOSLEEP.SYNCS 0x989680 ;  /* 0x009896800000895d */ /* 0x008fea0003900000 */
[----:B------:R-:W3:Y:S02]  /*84c0*/  @!P0 SYNCS.PHASECHK.TRANS64 P0, [R0+URZ+0x1b0], R3 ;  /* 0x0001b003000085a7 */ /* 0x000ee400080010ff */
[----:B---3--:R-:W-:Y:S05]  /*84d0*/  @!P0 BRA `(.L_x_25) ;  /* 0xfffffffc00f08947 */ /* 0x008fea000383ffff */
[----:B------:R-:W-:Y:S05]  /*84e0*/  BRA `(.L_x_135) ;  /* 0xffffff9400847947 */ /* 0x000fea000383ffff */
.L_x_28:
[----:B--2---:R-:W-:-:S07]  /*84f0*/  MOV R0, UR33 ;  /* 0x0000002100007c02 */ /* 0x004fce0008000f00 */
.L_x_136:
[----:B--2---:R2:W3:Y:S02]  /*8500*/  SYNCS.PHASECHK.TRANS64.TRYWAIT P0, [R0+URZ+0x80], R3 ;  /* 0x00008003000075a7 */ /* 0x0044e400080011ff */
[----:B---3--:R-:W-:Y:S05]  /*8510*/  @!P0 NANOSLEEP.SYNCS 0x989680 ;  /* 0x009896800000895d */ /* 0x008fea0003900000 */
[----:B------:R-:W3:Y:S02]  /*8520*/  @!P0 SYNCS.PHASECHK.TRANS64 P0, [R0+URZ+0x80], R3 ;  /* 0x00008003000085a7 */ /* 0x000ee400080010ff */
[----:B---3--:R-:W-:Y:S05]  /*8530*/  @!P0 BRA `(.L_x_136) ;  /* 0xfffffffc00f08947 */ /* 0x008fea000383ffff */
[----:B------:R-:W-:Y:S05]  /*8540*/  BRA `(.L_x_27) ;  /* 0xffffff9400c47947 */ /* 0x000fea000383ffff */
.L_x_35:
[----:B-1----:R-:W-:-:S07]  /*8550*/  MOV R0, UR17 ;  /* 0x0000001100007c02 */ /* 0x002fce0008000f00 */
.L_x_137:
[----:B-1----:R1:W2:Y:S02]  /*8560*/  SYNCS.PHASECHK.TRANS64.TRYWAIT P0, [R0+URZ+0x80], R3 ;  /* 0x00008003000075a7 */ /* 0x0022a400080011ff */
[----:B--2---:R-:W-:Y:S05]  /*8570*/  @!P0 NANOSLEEP.SYNCS 0x989680 ;  /* 0x009896800000895d */ /* 0x004fea0003900000 */
[----:B------:R-:W2:Y:S02]  /*8580*/  @!P0 SYNCS.PHASECHK.TRANS64 P0, [R0+URZ+0x80], R3 ;  /* 0x00008003000085a7 */ /* 0x000ea400080010ff */
[----:B--2---:R-:W-:Y:S05]  /*8590*/  @!P0 BRA `(.L_x_137) ;  /* 0xfffffffc00f08947 */ /* 0x004fea000383ffff */
[----:B------:R-:W-:Y:S05]  /*85a0*/  BRA `(.L_x_34) ;  /* 0xffffff9800847947 */ /* 0x000fea000383ffff */
.L_x_40:
[----:B-1----:R1:W2:Y:S02]  /*85b0*/  SYNCS.PHASECHK.TRANS64.TRYWAIT P0, [R3+URZ+0x140], R0 ;  /* 0x00014000030075a7 */ /* 0x0022a400080011ff */
[----:B--2---:R-:W-:Y:S05]  /*85c0*/  @!P0 NANOSLEEP.SYNCS 0x989680 ;  /* 0x009896800000895d */ /* 0x004fea0003900000 */
[----:B------:R-:W2:Y:S02]  /*85d0*/  @!P0 SYNCS.PHASECHK.TRANS64 P0, [R3+URZ+0x140], R0 ;  /* 0x00014000030085a7 */ /* 0x000ea400080010ff */
[----:B--2---:R-:W-:Y:S05]  /*85e0*/  @!P0 BRA `(.L_x_40) ;  /* 0xfffffffc00f08947 */ /* 0x004fea000383ffff */
[----:B------:R-:W-:Y:S05]  /*85f0*/  BRA `(.L_x_138) ;  /* 0xffffff9c00247947 */ /* 0x000fea000383ffff */
.L_x_44:
[----:B-1----:R-:W-:-:S07]  /*8600*/  MOV R0, UR4 ;  /* 0x0000000400007c02 */ /* 0x002fce0008000f00 */
.L_x_139:
[----:B-1----:R1:W2:Y:S02]  /*8610*/  SYNCS.PHASECHK.TRANS64.TRYWAIT P0, [R0+URZ], R3 ;  /* 0x00000003000075a7 */ /* 0x0022a400080011ff */
[----:B--2---:R-:W-:Y:S05]  /*8620*/  @!P0 NANOSLEEP.SYNCS 0x989680 ;  /* 0x009896800000895d */ /* 0x004fea0003900000 */
[----:B------:R-:W2:Y:S02]  /*8630*/  @!P0 SYNCS.PHASECHK.TRANS64 P0, [R0+URZ], R3 ;  /* 0x00000003000085a7 */ /* 0x000ea400080010ff */
[----:B--2---:R-:W-:Y:S05]  /*8640*/  @!P0 BRA `(.L_x_139) ;  /* 0xfffffffc00f08947 */ /* 0x004fea000383ffff */
[----:B------:R-:W-:Y:S05]  /*8650*/  BRA `(.L_x_140) ;  /* 0xffffffa000d07947 */ /* 0x000fea000383ffff */
.L_x_45:
[----:B------:R-:W-:-:S07]  /*8660*/  MOV R0, UR5 ;  /* 0x0000000500007c02 */ /* 0x000fce0008000f00 */
.L_x_141:
[----:B-1----:R1:W2:Y:S02]  /*8670*/  SYNCS.PHASECHK.TRANS64.TRYWAIT P0, [R0+URZ], R3 ;  /* 0x00000003000075a7 */ /* 0x0022a400080011ff */
[----:B--2---:R-:W-:Y:S05]  /*8680*/  @!P0 NANOSLEEP.SYNCS 0x989680 ;  /* 0x009896800000895d */ /* 0x004fea0003900000 */
[----:B------:R-:W2:Y:S02]  /*8690*/  @!P0 SYNCS.PHASECHK.TRANS64 P0, [R0+URZ], R3 ;  /* 0x00000003000085a7 */ /* 0x000ea400080010ff */
[----:B--2---:R-:W-:Y:S05]  /*86a0*/  @!P0 BRA `(.L_x_141) ;  /* 0xfffffffc00f08947 */ /* 0x004fea000383ffff */
[----:B------:R-:W-:Y:S05]  /*86b0*/  BRA `(.L_x_142) ;  /* 0xffffffa000dc7947 */ /* 0x000fea000383ffff */
.L_x_46:
[----:B------:R-:W-:-:S07]  /*86c0*/  MOV R0, UR5 ;  /* 0x0000000500007c02 */ /* 0x000fce0008000f00 */
.L_x_143:
[----:B-1----:R1:W2:Y:S02]  /*86d0*/  SYNCS.PHASECHK.TRANS64.TRYWAIT P0, [R0+URZ], R3 ;  /* 0x00000003000075a7 */ /* 0x0022a400080011ff */
[----:B--2---:R-:W-:Y:S05]  /*86e0*/  @!P0 NANOSLEEP.SYNCS 0x989680 ;  /* 0x009896800000895d */ /* 0x004fea0003900000 */
[----:B------:R-:W2:Y:S02]  /*86f0*/  @!P0 SYNCS.PHASECHK.TRANS64 P0, [R0+URZ], R3 ;  /* 0x00000003000085a7 */ /* 0x000ea400080010ff */
[----:B--2---:R-:W-:Y:S05]  /*8700*/  @!P0 BRA `(.L_x_143) ;  /* 0xfffffffc00f08947 */ /* 0x004fea000383ffff */
[----:B------:R-:W-:Y:S05]  /*8710*/  BRA `(.L_x_144) ;  /* 0xffffffa000e87947 */ /* 0x000fea000383ffff */
.L_x_47:
[----:B------:R-:W-:-:S07]  /*8720*/  MOV R0, UR5 ;  /* 0x0000000500007c02 */ /* 0x000fce0008000f00 */
.L_x_145:
[----:B-1----:R1:W2:Y:S02]  /*8730*/  SYNCS.PHASECHK.TRANS64.TRYWAIT P0, [R0+URZ], R3 ;  /* 0x00000003000075a7 */ /* 0x0022a400080011ff */
[----:B--2---:R-:W-:Y:S05]  /*8740*/  @!P0 NANOSLEEP.SYNCS 0x989680 ;  /* 0x009896800000895d */ /* 0x004fea0003900000 */
[----:B------:R-:W2:Y:S02]  /*8750*/  @!P0 SYNCS.PHASECHK.TRANS64 P0, [R0+URZ], R3 ;  /* 0x00000003000085a7 */ /* 0x000ea400080010ff */
[----:B--2---:R-:W-:Y:S05]  /*8760*/  @!P0 BRA `(.L_x_145) ;  /* 0xfffffffc00f08947 */ /* 0x004fea000383ffff */
[----:B------:R-:W-:Y:S05]  /*8770*/  BRA `(.L_x_146) ;  /* 0xffffffa000f47947 */ /* 0x000fea000383ffff */
.L_x_48:
[----:B------:R-:W-:-:S07]  /*8780*/  MOV R0, UR5 ;  /* 0x0000000500007c02 */ /* 0x000fce0008000f00 */
.L_x_147:
[----:B-1----:R1:W2:Y:S02]  /*8790*/  SYNCS.PHASECHK.TRANS64.TRYWAIT P0, [R0+URZ], R3 ;  /* 0x00000003000075a7 */ /* 0x0022a400080011ff */
[----:B--2---:R-:W-:Y:S05]  /*87a0*/  @!P0 NANOSLEEP.SYNCS 0x989680 ;  /* 0x009896800000895d */ /* 0x004fea0003900000 */
[----:B------:R-:W2:Y:S02]  /*87b0*/  @!P0 SYNCS.PHASECHK.TRANS64 P0, [R0+URZ], R3 ;  /* 0x00000003000085a7 */ /* 0x000ea400080010ff */
[----:B--2---:R-:W-:Y:S05]  /*87c0*/  @!P0 BRA `(.L_x_147) ;  /* 0xfffffffc00f08947 */ /* 0x004fea000383ffff */
[----:B------:R-:W-:Y:S05]  /*87d0*/  BRA `(.L_x_148) ;  /* 0xffffffa400007947 */ /* 0x000fea000383ffff */
.L_x_49:
[----:B------:R-:W-:-:S07]  /*87e0*/  MOV R0, UR5 ;  /* 0x0000000500007c02 */ /* 0x000fce0008000f00 */
.L_x_149:
[----:B-1----:R1:W2:Y:S02]  /*87f0*/  SYNCS.PHASECHK.TRANS64.TRYWAIT P0, [R0+URZ], R3 ;  /* 0x00000003000075a7 */ /* 0x0022a400080011ff */
[----:B--2---:R-:W-:Y:S05]  /*8800*/  @!P0 NANOSLEEP.SYNCS 0x989680 ;  /* 0x009896800000895d */ /* 0x004fea0003900000 */
[----:B------:R-:W2:Y:S02]  /*8810*/  @!P0 SYNCS.PHASECHK.TRANS64 P0, [R0+URZ], R3 ;  /* 0x00000003000085a7 */ /* 0x000ea400080010ff */
[----:B--2---:R-:W-:Y:S05]  /*8820*/  @!P0 BRA `(.L_x_149) ;  /* 0xfffffffc00f08947 */ /* 0x004fea000383ffff */
[----:B------:R-:W-:Y:S05]  /*8830*/  BRA `(.L_x_150) ;  /* 0xffffffa4000c7947 */ /* 0x000fea000383ffff */
.L_x_50:
[----:B------:R-:W-:-:S07]  /*8840*/  MOV R0, UR5 ;  /* 0x0000000500007c02 */ /* 0x000fce0008000f00 */
.L_x_151:
[----:B-1----:R1:W2:Y:S02]  /*8850*/  SYNCS.PHASECHK.TRANS64.TRYWAIT P0, [R0+URZ], R3 ;  /* 0x00000003000075a7 */ /* 0x0022a400080011ff */
[----:B--2---:R-:W-:Y:S05]  /*8860*/  @!P0 NANOSLEEP.SYNCS 0x989680 ;  /* 0x009896800000895d */ /* 0x004fea0003900000 */
[----:B------:R-:W2:Y:S02]  /*8870*/  @!P0 SYNCS.PHASECHK.TRANS64 P0, [R0+URZ], R3 ;  /* 0x00000003000085a7 */ /* 0x000ea400080010ff */
[----:B--2---:R-:W-:Y:S05]  /*8880*/  @!P0 BRA `(.L_x_151) ;  /* 0xfffffffc00f08947 */ /* 0x004fea000383ffff */
[----:B------:R-:W-:Y:S05]  /*8890*/  BRA `(.L_x_152) ;  /* 0xffffffa400187947 */ /* 0x000fea000383ffff */
.L_x_51:
[----:B------:R-:W-:-:S07]  /*88a0*/  MOV R0, UR5 ;  /* 0x0000000500007c02 */ /* 0x000fce0008000f00 */
.L_x_153:
[----:B-1----:R1:W2:Y:S02]  /*88b0*/  SYNCS.PHASECHK.TRANS64.TRYWAIT P0, [R0+URZ], R3 ;  /* 0x00000003000075a7 */ /* 0x0022a400080011ff */
[----:B--2---:R-:W-:Y:S05]  /*88c0*/  @!P0 NANOSLEEP.SYNCS 0x989680 ;  /* 0x009896800000895d */ /* 0x004fea0003900000 */
[----:B------:R-:W2:Y:S02]  /*88d0*/  @!P0 SYNCS.PHASECHK.TRANS64 P0, [R0+URZ], R3 ;  /* 0x00000003000085a7 */ /* 0x000ea400080010ff */
[----:B--2---:R-:W-:Y:S05]  /*88e0*/  @!P0 BRA `(.L_x_153) ;  /* 0xfffffffc00f08947 */ /* 0x004fea000383ffff */
[----:B------:R-:W-:Y:S05]  /*88f0*/  BRA `(.L_x_154) ;  /* 0xffffffa400247947 */ /* 0x000fea000383ffff */
.L_x_52:
[----:B------:R-:W-:-:S07]  /*8900*/  MOV R0, UR5 ;  /* 0x0000000500007c02 */ /* 0x000fce0008000f00 */
.L_x_155:
[----:B-1----:R1:W2:Y:S02]  /*8910*/  SYNCS.PHASECHK.TRANS64.TRYWAIT P0, [R0+URZ], R3 ;  /* 0x00000003000075a7 */ /* 0x0022a400080011ff */
[----:B--2---:R-:W-:Y:S05]  /*8920*/  @!P0 NANOSLEEP.SYNCS 0x989680 ;  /* 0x009896800000895d */ /* 0x004fea0003900000 */
[----:B------:R-:W2:Y:S02]  /*8930*/  @!P0 SYNCS.PHASECHK.TRANS64 P0, [R0+URZ], R3 ;  /* 0x00000003000085a7 */ /* 0x000ea400080010ff */
[----:B--2---:R-:W-:Y:S05]  /*8940*/  @!P0 BRA `(.L_x_155) ;  /* 0xfffffffc00f08947 */ /* 0x004fea000383ffff */
[----:B------:R-:W-:Y:S05]  /*8950*/  BRA `(.L_x_156) ;  /* 0xffffffa400307947 */ /* 0x000fea000383ffff */
.L_x_53:
[----:B------:R-:W-:-:S07]  /*8960*/  MOV R0, UR5 ;  /* 0x0000000500007c02 */ /* 0x000fce0008000f00 */
.L_x_157:
[----:B-1----:R1:W2:Y:S02]  /*8970*/  SYNCS.PHASECHK.TRANS64.TRYWAIT P0, [R0+URZ], R3 ;  /* 0x00000003000075a7 */ /* 0x0022a400080011ff */
[----:B--2---:R-:W-:Y:S05]  /*8980*/  @!P0 NANOSLEEP.SYNCS 0x989680 ;  /* 0x009896800000895d */ /* 0x004fea0003900000 */
[----:B------:R-:W2:Y:S02]  /*8990*/  @!P0 SYNCS.PHASECHK.TRANS64 P0, [R0+URZ], R3 ;  /* 0x00000003000085a7 */ /* 0x000ea400080010ff */
[----:B--2---:R-:W-:Y:S05]  /*89a0*/  @!P0 BRA `(.L_x_157) ;  /* 0xfffffffc00f08947 */ /* 0x004fea000383ffff */
[----:B------:R-:W-:Y:S05]  /*89b0*/  BRA `(.L_x_158) ;  /* 0xffffffa4003c7947 */ /* 0x000fea000383ffff */
.L_x_54:
[----:B------:R-:W-:-:S07]  /*89c0*/  MOV R0, UR5 ;  /* 0x0000000500007c02 */ /* 0x000fce0008000f00 */
.L_x_159:
[----:B-1----:R1:W2:Y:S02]  /*89d0*/  SYNCS.PHASECHK.TRANS64.TRYWAIT P0, [R0+URZ], R3 ;  /* 0x00000003000075a7 */ /* 0x0022a400080011ff */
[----:B--2---:R-:W-:Y:S05]  /*89e0*/  @!P0 NANOSLEEP.SYNCS 0x989680 ;  /* 0x009896800000895d */ /* 0x004fea0003900000 */
[----:B------:R-:W2:Y:S02]  /*89f0*/  @!P0 SYNCS.PHASECHK.TRANS64 P0, [R0+URZ], R3 ;  /* 0x00000003000085a7 */ /* 0x000ea400080010ff */
[----:B--2---:R-:W-:Y:S05]  /*8a00*/  @!P0 BRA `(.L_x_159) ;  /* 0xfffffffc00f08947 */ /* 0x004fea000383ffff */
[----:B------:R-:W-:Y:S05]  /*8a10*/  BRA `(.L_x_160) ;  /* 0xffffffa400487947 */ /* 0x000fea000383ffff */
.L_x_55:
[----:B------:R-:W-:-:S07]  /*8a20*/  MOV R0, UR5 ;  /* 0x0000000500007c02 */ /* 0x000fce0008000f00 */
.L_x_161:
[----:B-1----:R1:W2:Y:S02]  /*8a30*/  SYNCS.PHASECHK.TRANS64.TRYWAIT P0, [R0+URZ], R3 ;  /* 0x00000003000075a7 */ /* 0x0022a400080011ff */
[----:B--2---:R-:W-:Y:S05]  /*8a40*/  @!P0 NANOSLEEP.SYNCS 0x989680 ;  /* 0x009896800000895d */ /* 0x004fea0003900000 */
[----:B------:R-:W2:Y:S02]  /*8a50*/  @!P0 SYNCS.PHASECHK.TRANS64 P0, [R0+URZ], R3 ;  /* 0x00000003000085a7 */ /* 0x000ea400080010ff */
[----:B--2---:R-:W-:Y:S05]  /*8a60*/  @!P0 BRA `(.L_x_161) ;  /* 0xfffffffc00f08947 */ /* 0x004fea000383ffff */
[----:B------:R-:W-:Y:S05]  /*8a70*/  BRA `(.L_x_162) ;  /* 0xffffffa400547947 */ /* 0x000fea000383ffff */
.L_x_56:
[----:B------:R-:W-:-:S07]  /*8a80*/  MOV R0, UR5 ;  /* 0x0000000500007c02 */ /* 0x000fce0008000f00 */
.L_x_163:
[----:B-1----:R1:W2:Y:S02]  /*8a90*/  SYNCS.PHASECHK.TRANS64.TRYWAIT P0, [R0+URZ], R3 ;  /* 0x00000003000075a7 */ /* 0x0022a400080011ff */
[----:B--2---:R-:W-:Y:S05]  /*8aa0*/  @!P0 NANOSLEEP.SYNCS 0x989680 ;  /* 0x009896800000895d */ /* 0x004fea0003900000 */
[----:B------:R-:W2:Y:S02]  /*8ab0*/  @!P0 SYNCS.PHASECHK.TRANS64 P0, [R0+URZ], R3 ;  /* 0x00000003000085a7 */ /* 0x000ea400080010ff */
[----:B--2---:R-:W-:Y:S05]  /*8ac0*/  @!P0 BRA `(.L_x_163) ;  /* 0xfffffffc00f08947 */ /* 0x004fea000383ffff */
[----:B------:R-:W-:Y:S05]  /*8ad0*/  BRA `(.L_x_164) ;  /* 0xffffffa400607947 */ /* 0x000fea000383ffff */
.L_x_57:
[----:B------:R-:W-:-:S07]  /*8ae0*/  MOV R0, UR5 ;  /* 0x0000000500007c02 */ /* 0x000fce0008000f00 */
.L_x_165:
[----:B-1----:R1:W2:Y:S02]  /*8af0*/  SYNCS.PHASECHK.TRANS64.TRYWAIT P0, [R0+URZ], R3 ;  /* 0x00000003000075a7 */ /* 0x0022a400080011ff */
[----:B--2---:R-:W-:Y:S05]  /*8b00*/  @!P0 NANOSLEEP.SYNCS 0x989680 ;  /* 0x009896800000895d */ /* 0x004fea0003900000 */
[----:B------:R-:W2:Y:S02]  /*8b10*/  @!P0 SYNCS.PHASECHK.TRANS64 P0, [R0+URZ], R3 ;  /* 0x00000003000085a7 */ /* 0x000ea400080010ff */
[----:B--2---:R-:W-:Y:S05]  /*8b20*/  @!P0 BRA `(.L_x_165) ;  /* 0xfffffffc00f08947 */ /* 0x004fea000383ffff */
[----:B------:R-:W-:Y:S05]  /*8b30*/  BRA `(.L_x_166) ;  /* 0xffffffa4006c7947 */ /* 0x000fea000383ffff */
.L_x_58:
[----:B------:R-:W-:-:S07]  /*8b40*/  MOV R0, UR5 ;  /* 0x0000000500007c02 */ /* 0x000fce0008000f00 */
.L_x_167:
[----:B-1----:R1:W2:Y:S02]  /*8b50*/  SYNCS.PHASECHK.TRANS64.TRYWAIT P0, [R0+URZ], R3 ;  /* 0x00000003000075a7 */ /* 0x0022a400080011ff */
[----:B--2---:R-:W-:Y:S05]  /*8b60*/  @!P0 NANOSLEEP.SYNCS 0x989680 ;  /* 0x009896800000895d */ /* 0x004fea0003900000 */
[----:B------:R-:W2:Y:S02]  /*8b70*/  @!P0 SYNCS.PHASECHK.TRANS64 P0, [R0+URZ], R3 ;  /* 0x00000003000085a7 */ /* 0x000ea400080010ff */
[----:B--2---:R-:W-:Y:S05]  /*8b80*/  @!P0 BRA `(.L_x_167) ;  /* 0xfffffffc00f08947 */ /* 0x004fea000383ffff */
[----:B------:R-:W-:Y:S05]  /*8b90*/  BRA `(.L_x_168) ;  /* 0xffffffa400787947 */ /* 0x000fea000383ffff */
.L_x_61:
[----:B-1----:R1:W2:Y:S02]  /*8ba0*/  SYNCS.PHASECHK.TRANS64.TRYWAIT P0, [R2+URZ+0x1a0], R5 ;  /* 0x0001a005020075a7 */ /* 0x0022a400080011ff */
[----:B--2---:R-:W-:Y:S05]  /*8bb0*/  @!P0 NANOSLEEP.SYNCS 0x989680 ;  /* 0x009896800000895d */ /* 0x004fea0003900000 */
[----:B------:R-:W2:Y:S02]  /*8bc0*/  @!P0 SYNCS.PHASECHK.TRANS64 P0, [R2+URZ+0x1a0], R5 ;  /* 0x0001a005020085a7 */ /* 0x000ea400080010ff */
[----:B--2---:R-:W-:Y:S05]  /*8bd0*/  @!P0 BRA `(.L_x_61) ;  /* 0xfffffffc00f08947 */ /* 0x004fea000383ffff */
[----:B------:R-:W-:Y:S05]  /*8be0*/  BRA `(.L_x_169) ;  /* 0xffffffa400dc7947 */ /* 0x000fea000383ffff */
.L_x_62:
[----:B------:R-:W-:-:S07]  /*8bf0*/  MOV R2, UR4 ;  /* 0x0000000400027c02 */ /* 0x000fce0008000f00 */
.L_x_170:
[----:B-1----:R1:W2:Y:S02]  /*8c00*/  SYNCS.PHASECHK.TRANS64.TRYWAIT P0, [R2+URZ+0x150], R5 ;  /* 0x00015005020075a7 */ /* 0x0022a400080011ff */
[----:B--2---:R-:W-:Y:S05]  /*8c10*/  @!P0 NANOSLEEP.SYNCS 0x989680 ;  /* 0x009896800000895d */ /* 0x004fea0003900000 */
[----:B------:R-:W2:Y:S02]  /*8c20*/  @!P0 SYNCS.PHASECHK.TRANS64 P0, [R2+URZ+0x150], R5 ;  /* 0x00015005020085a7 */ /* 0x000ea400080010ff */
[----:B--2---:R-:W-:Y:S05]  /*8c30*/  @!P0 BRA `(.L_x_170) ;  /* 0xfffffffc00f08947 */ /* 0x004fea000383ffff */
[----:B------:R-:W-:Y:S05]  /*8c40*/  BRA `(.L_x_171) ;  /* 0xffffffa400ec7947 */ /* 0x000fea000383ffff */
.L_x_63:
[----:B-1----:R1:W2:Y:S02]  /*8c50*/  SYNCS.PHASECHK.TRANS64.TRYWAIT P1, [R2+URZ+0x140], R5 ;  /* 0x00014005020075a7 */ /* 0x0022a400080211ff */
[----:B--2---:R-:W-:Y:S05]  /*8c60*/  @!P1 NANOSLEEP.SYNCS 0x989680 ;  /* 0x009896800000995d */ /* 0x004fea0003900000 */
[----:B------:R-:W2:Y:S02]  /*8c70*/  @!P1 SYNCS.PHASECHK.TRANS64 P1, [R2+URZ+0x140], R5 ;  /* 0x00014005020095a7 */ /* 0x000ea400080210ff */
[----:B--2---:R-:W-:Y:S05]  /*8c80*/  @!P1 BRA `(.L_x_63) ;  /* 0xfffffffc00f09947 */ /* 0x004fea000383ffff */
[----:B------:R-:W-:Y:S05]  /*8c90*/  BRA `(.L_x_172) ;  /* 0xffffffa8001c7947 */ /* 0x000fea000383ffff */
.L_x_66:
[----:B------:R-:W-:-:S07]  /*8ca0*/  MOV R0, UR4 ;  /* 0x0000000400007c02 */ /* 0x000fce0008000f00 */
.L_x_173:
[----:B-1----:R1:W2:Y:S02]  /*8cb0*/  SYNCS.PHASECHK.TRANS64.TRYWAIT P0, [R0+URZ+0x150], R3 ;  /* 0x00015003000075a7 */ /* 0x0022a400080011ff */
[----:B--2---:R-:W-:Y:S05]  /*8cc0*/  @!P0 NANOSLEEP.SYNCS 0x989680 ;  /* 0x009896800000895d */ /* 0x004fea0003900000 */
[----:B------:R-:W2:Y:S02]  /*8cd0*/  @!P0 SYNCS.PHASECHK.TRANS64 P0, [R0+URZ+0x150], R3 ;  /* 0x00015003000085a7 */ /* 0x000ea400080010ff */
[----:B--2---:R-:W-:Y:S05]  /*8ce0*/  @!P0 BRA `(.L_x_173) ;  /* 0xfffffffc00f08947 */ /* 0x004fea000383ffff */
[----:B------:R-:W-:Y:S05]  /*8cf0*/  BRA `(.L_x_65) ;  /* 0xffffffa800707947 */ /* 0x000fea000383ffff */
.L_x_73:
[----:B-1----:R1:W2:Y:S02]  /*8d00*/  SYNCS.PHASECHK.TRANS64.TRYWAIT P1, [R0+URZ+0x140], R5 ;  /* 0x00014005000075a7 */ /* 0x0022a400080211ff */
[----:B--2---:R-:W-:Y:S05]  /*8d10*/  @!P1 NANOSLEEP.SYNCS 0x989680 ;  /* 0x009896800000995d */ /* 0x004fea0003900000 */
[----:B------:R-:W2:Y:S02]  /*8d20*/  @!P1 SYNCS.PHASECHK.TRANS64 P1, [R0+URZ+0x140], R5 ;  /* 0x00014005000095a7 */ /* 0x000ea400080210ff */
[----:B--2---:R-:W-:Y:S05]  /*8d30*/  @!P1 BRA `(.L_x_73) ;  /* 0xfffffffc00f09947 */ /* 0x004fea000383ffff */
[----:B------:R-:W-:Y:S05]  /*8d40*/  BRA `(.L_x_174) ;  /* 0xffffffac00d87947 */ /* 0x000fea000383ffff */
.L_x_74:
[----:B------:R-:W-:-:S07]  /*8d50*/  MOV R3, UR22 ;  /* 0x0000001600037c02 */ /* 0x000fce0008000f00 */
.L_x_175:
[----:B-1----:R1:W2:Y:S02]  /*8d60*/  SYNCS.PHASECHK.TRANS64.TRYWAIT P0, [R3+URZ+0x180], R0 ;  /* 0x00018000030075a7 */ /* 0x0022a400080011ff */
[----:B--2---:R-:W-:Y:S05]  /*8d70*/  @!P0 NANOSLEEP.SYNCS 0x989680 ;  /* 0x009896800000895d */ /* 0x004fea0003900000 */
[----:B------:R-:W2:Y:S02]  /*8d80*/  @!P0 SYNCS.PHASECHK.TRANS64 P0, [R3+URZ+0x180], R0 ;  /* 0x00018000030085a7 */ /* 0x000ea400080010ff */
[----:B--2---:R-:W-:Y:S05]  /*8d90*/  @!P0 BRA `(.L_x_175) ;  /* 0xfffffffc00f08947 */ /* 0x004fea000383ffff */
[----:B------:R-:W-:Y:S05]  /*8da0*/  BRA `(.L_x_176) ;  /* 0xffffffb000107947 */ /* 0x000fea000383ffff */
.L_x_77:
[----:B------:R-:W-:Y:S07]  /*8db0*/  MOV R0, UR5 ;  /* 0x0000000500007c02 */ /* 0x000fee0008000f00 */
.L_x_177:
[----:B-1----:R1:W2:Y:S02]  /*8dc0*/  SYNCS.PHASECHK.TRANS64.TRYWAIT P0, [R0+URZ], R3 ;  /* 0x00000003000075a7 */ /* 0x0022a400080011ff */
[----:B--2---:R-:W-:Y:S05]  /*8dd0*/  @!P0 NANOSLEEP.SYNCS 0x989680 ;  /* 0x009896800000895d */ /* 0x004fea0003900000 */
[----:B------:R-:W2:Y:S02]  /*8de0*/  @!P0 SYNCS.PHASECHK.TRANS64 P0, [R0+URZ], R3 ;  /* 0x00000003000085a7 */ /* 0x000ea400080010ff */
[----:B--2---:R-:W-:Y:S05]  /*8df0*/  @!P0 BRA `(.L_x_177) ;  /* 0xfffffffc00f08947 */ /* 0x004fea000383ffff */
[----:B------:R-:W-:Y:S05]  /*8e00*/  BRA `(.L_x_76) ;  /* 0xffffffb0002c7947 */ /* 0x000fea000383ffff */
.L_x_80:
[----:B------:R-:W-:-:S07]  /*8e10*/  MOV R0, UR4 ;  /* 0x0000000400007c02 */ /* 0x000fce0008000f00 */
.L_x_178:
[----:B--2---:R2:W4:Y:S02]  /*8e20*/  SYNCS.PHASECHK.TRANS64.TRYWAIT P0, [R0+URZ], R3 ;  /* 0x00000003000075a7 */ /* 0x00452400080011ff */
[----:B----4-:R-:W-:Y:S05]  /*8e30*/  @!P0 NANOSLEEP.SYNCS 0x989680 ;  /* 0x009896800000895d */ /* 0x010fea0003900000 */
[----:B------:R-:W4:Y:S02]  /*8e40*/  @!P0 SYNCS.PHASECHK.TRANS64 P0, [R0+URZ], R3 ;  /* 0x00000003000085a7 */ /* 0x000f2400080010ff */
[----:B----4-:R-:W-:Y:S05]  /*8e50*/  @!P0 BRA `(.L_x_178) ;  /* 0xfffffffc00f08947 */ /* 0x010fea000383ffff */
[----:B------:R-:W-:Y:S05]  /*8e60*/  BRA `(.L_x_179) ;  /* 0xffffffb000e07947 */ /* 0x000fea000383ffff */
.L_x_81:
[----:B------:R-:W-:-:S07]  /*8e70*/  MOV R0, UR5 ;  /* 0x0000000500007c02 */ /* 0x000fce0008000f00 */
.L_x_180:
[----:B-1----:R1:W2:Y:S02]  /*8e80*/  SYNCS.PHASECHK.TRANS64.TRYWAIT P0, [R0+URZ], R3 ;  /* 0x00000003000075a7 */ /* 0x0022a400080011ff */
[----:B--2---:R-:W-:Y:S05]  /*8e90*/  @!P0 NANOSLEEP.SYNCS 0x989680 ;  /* 0x009896800000895d */ /* 0x004fea0003900000 */
[----:B------:R-:W2:Y:S02]  /*8ea0*/  @!P0 SYNCS.PHASECHK.TRANS64 P0, [R0+URZ], R3 ;  /* 0x00000003000085a7 */ /* 0x000ea400080010ff */
[----:B--2---:R-:W-:Y:S05]  /*8eb0*/  @!P0 BRA `(.L_x_180) ;  /* 0xfffffffc00f08947 */ /* 0x004fea000383ffff */
[----:B------:R-:W-:Y:S05]  /*8ec0*/  BRA `(.L_x_181) ;  /* 0xffffffb000ec7947 */ /* 0x000fea000383ffff */
.L_x_82:
[----:B------:R-:W-:-:S07]  /*8ed0*/  MOV R0, UR5 ;  /* 0x0000000500007c02 */ /* 0x000fce0008000f00 */
.L_x_182:
[----:B-1----:R1:W2:Y:S02]  /*8ee0*/  SYNCS.PHASECHK.TRANS64.TRYWAIT P0, [R0+URZ], R3 ;  /* 0x00000003000075a7 */ /* 0x0022a400080011ff */
[----:B--2---:R-:W-:Y:S05]  /*8ef0*/  @!P0 NANOSLEEP.SYNCS 0x989680 ;  /* 0x009896800000895d */ /* 0x004fea0003900000 */
[----:B------:R-:W2:Y:S02]  /*8f00*/  @!P0 SYNCS.PHASECHK.TRANS64 P0, [R0+URZ], R3 ;  /* 0x00000003000085a7 */ /* 0x000ea400080010ff */
[----:B--2---:R-:W-:Y:S05]  /*8f10*/  @!P0 BRA `(.L_x_182) ;  /* 0xfffffffc00f08947 */ /* 0x004fea000383ffff */
[----:B------:R-:W-:Y:S05]  /*8f20*/  BRA `(.L_x_183) ;  /* 0xffffffb000f87947 */ /* 0x000fea000383ffff */
.L_x_83:
[----:B------:R-:W-:-:S07]  /*8f30*/  MOV R0, UR4 ;  /* 0x0000000400007c02 */ /* 0x000fce0008000f00 */
.L_x_184:
[----:B-1----:R1:W2:Y:S02]  /*8f40*/  SYNCS.PHASECHK.TRANS64.TRYWAIT P0, [R0+URZ], R3 ;  /* 0x00000003000075a7 */ /* 0x0022a400080011ff */
[----:B--2---:R-:W-:Y:S05]  /*8f50*/  @!P0 NANOSLEEP.SYNCS 0x989680 ;  /* 0x009896800000895d */ /* 0x004fea0003900000 */
[----:B------:R-:W2:Y:S02]  /*8f60*/  @!P0 SYNCS.PHASECHK.TRANS64 P0, [R0+URZ], R3 ;  /* 0x00000003000085a7 */ /* 0x000ea400080010ff */
[----:B--2---:R-:W-:Y:S05]  /*8f70*/  @!P0 BRA `(.L_x_184) ;  /* 0xfffffffc00f08947 */ /* 0x004fea000383ffff */
[----:B------:R-:W-:Y:S05]  /*8f80*/  BRA `(.L_x_185) ;  /* 0xffffffb400047947 */ /* 0x000fea000383ffff */
.L_x_88:
[----:B--2---:R2:W4:Y:S02]  /*8f90*/  SYNCS.PHASECHK.TRANS64.TRYWAIT P0, [R12+URZ+0x140], R9 ;  /* 0x000140090c0075a7 */ /* 0x00452400080011ff */
[----:B----4-:R-:W-:Y:S05]  /*8fa0*/  @!P0 NANOSLEEP.SYNCS 0x989680 ;  /* 0x009896800000895d */ /* 0x010fea0003900000 */
[----:B------:R-:W4:Y:S02]  /*8fb0*/  @!P0 SYNCS.PHASECHK.TRANS64 P0, [R12+URZ+0x140], R9 ;  /* 0x000140090c0085a7 */ /* 0x000f2400080010ff */
[----:B----4-:R-:W-:Y:S05]  /*8fc0*/  @!P0 BRA `(.L_x_88) ;  /* 0xfffffffc00f08947 */ /* 0x010fea000383ffff */
[----:B------:R-:W-:Y:S05]  /*8fd0*/  BRA `(.L_x_186) ;  /* 0xffffffb800187947 */ /* 0x000fea000383ffff */
.L_x_91:
[----:B------:R-:W-:Y:S07]  /*8fe0*/  MOV R0, UR24 ;  /* 0x0000001800007c02 */ /* 0x000fee0008000f00 */
.L_x_187:
[----:B--2---:R2:W3:Y:S02]  /*8ff0*/  SYNCS.PHASECHK.TRANS64.TRYWAIT P2, [R0+URZ+0x138], R9 ;  /* 0x00013809000075a7 */ /* 0x0044e400080411ff */
[----:B---3--:R-:W-:Y:S05]  /*9000*/  @!P2 NANOSLEEP.SYNCS 0x989680 ;  /* 0x009896800000a95d */ /* 0x008fea0003900000 */
[----:B------:R-:W3:Y:S02]  /*9010*/  @!P2 SYNCS.PHASECHK.TRANS64 P2, [R0+URZ+0x138], R9 ;  /* 0x000138090000a5a7 */ /* 0x000ee400080410ff */
[----:B---3--:R-:W-:Y:S05]  /*9020*/  @!P2 BRA `(.L_x_187) ;  /* 0xfffffffc00f0a947 */ /* 0x008fea000383ffff */
[----:B------:R-:W-:Y:S05]  /*9030*/  BRA `(.L_x_90) ;  /* 0xffffffbc007c7947 */ /* 0x000fea000383ffff */
.L_x_94:
[----:B------:R-:W-:Y:S07]  /*9040*/  MOV R0, UR4 ;  /* 0x0000000400007c02 */ /* 0x000fee0008000f00 */
.L_x_188:
[----:B--2---:R2:W3:Y:S02]  /*9050*/  SYNCS.PHASECHK.TRANS64.TRYWAIT P0, [R0+URZ+0x118], R9 ;  /* 0x00011809000075a7 */ /* 0x0044e400080011ff */
[----:B---3--:R-:W-:Y:S05]  /*9060*/  @!P0 NANOSLEEP.SYNCS 0x989680 ;  /* 0x009896800000895d */ /* 0x008fea0003900000 */
[----:B------:R-:W3:Y:S02]  /*9070*/  @!P0 SYNCS.PHASECHK.TRANS64 P0, [R0+URZ+0x118], R9 ;  /* 0x00011809000085a7 */ /* 0x000ee400080010ff */
[----:B---3--:R-:W-:Y:S05]  /*9080*/  @!P0 BRA `(.L_x_188) ;  /* 0xfffffffc00f08947 */ /* 0x008fea000383ffff */
[----:B------:R-:W-:Y:S05]  /*9090*/  BRA `(.L_x_189) ;  /* 0xffffffbc00dc7947 */ /* 0x000fea000383ffff */
.L_x_95:
[----:B------:R-:W-:Y:S07]  /*90a0*/  MOV R9, UR5 ;  /* 0x0000000500097c02 */ /* 0x000fee0008000f00 */
.L_x_190:
[----:B--2---:R2:W3:Y:S02]  /*90b0*/  SYNCS.PHASECHK.TRANS64.TRYWAIT P0, [R9+URZ+0x118], R0 ;  /* 0x00011800090075a7 */ /* 0x0044e400080011ff */
[----:B---3--:R-:W-:Y:S05]  /*90c0*/  @!P0 NANOSLEEP.SYNCS 0x989680 ;  /* 0x009896800000895d */ /* 0x008fea0003900000 */
[----:B------:R-:W3:Y:S02]  /*90d0*/  @!P0 SYNCS.PHASECHK.TRANS64 P0, [R9+URZ+0x118], R0 ;  /* 0x00011800090085a7 */ /* 0x000ee400080010ff */
[----:B---3--:R-:W-:Y:S05]  /*90e0*/  @!P0 BRA `(.L_x_190) ;  /* 0xfffffffc00f08947 */ /* 0x008fea000383ffff */
[----:B------:R-:W-:Y:S05]  /*90f0*/  BRA `(.L_x_191) ;  /* 0xffffffc0003c7947 */ /* 0x000fea000383ffff */
.L_x_97:
[----:B------:R-:W-:-:S07]  /*9100*/  MOV R0, UR4 ;  /* 0x0000000400007c02 */ /* 0x000fce0008000f00 */
.L_x_192:
[----:B--2---:R2:W3:Y:S02]  /*9110*/  SYNCS.PHASECHK.TRANS64.TRYWAIT P0, [R0+URZ], R3 ;  /* 0x00000003000075a7 */ /* 0x0044e400080011ff */
[----:B---3--:R-:W-:Y:S05]  /*9120*/  @!P0 NANOSLEEP.SYNCS 0x989680 ;  /* 0x009896800000895d */ /* 0x008fea0003900000 */
[----:B------:R-:W3:Y:S02]  /*9130*/  @!P0 SYNCS.PHASECHK.TRANS64 P0, [R0+URZ], R3 ;  /* 0x00000003000085a7 */ /* 0x000ee400080010ff */
[----:B---3--:R-:W-:Y:S05]  /*9140*/  @!P0 BRA `(.L_x_192) ;  /* 0xfffffffc00f08947 */ /* 0x008fea000383ffff */
[----:B------:R-:W-:Y:S05]  /*9150*/  BRA `(.L_x_193) ;  /* 0xffffffc000d07947 */ /* 0x000fea000383ffff */
.L_x_98:
[----:B------:R-:W-:-:S07]  /*9160*/  MOV R0, UR5 ;  /* 0x0000000500007c02 */ /* 0x000fce0008000f00 */
.L_x_194:
[----:B--2---:R2:W3:Y:S02]  /*9170*/  SYNCS.PHASECHK.TRANS64.TRYWAIT P0, [R0+URZ], R3 ;  /* 0x00000003000075a7 */ /* 0x0044e400080011ff */
[----:B---3--:R-:W-:Y:S05]  /*9180*/  @!P0 NANOSLEEP.SYNCS 0x989680 ;  /* 0x009896800000895d */ /* 0x008fea0003900000 */
[----:B------:R-:W3:Y:S02]  /*9190*/  @!P0 SYNCS.PHASECHK.TRANS64 P0, [R0+URZ], R3 ;  /* 0x00000003000085a7 */ /* 0x000ee400080010ff */
[----:B---3--:R-:W-:Y:S05]  /*91a0*/  @!P0 BRA `(.L_x_194) ;  /* 0xfffffffc00f08947 */ /* 0x008fea000383ffff */
[----:B------:R-:W-:Y:S05]  /*91b0*/  BRA `(.L_x_195) ;  /* 0xffffffc000dc7947 */ /* 0x000fea000383ffff */
.L_x_100:
[----:B-1----:R1:W2:Y:S02]  /*91c0*/  SYNCS.PHASECHK.TRANS64.TRYWAIT P0, [R3+URZ+0x140], R0 ;  /* 0x00014000030075a7 */ /* 0x0022a400080011ff */
[----:B--2---:R-:W-:Y:S05]  /*91d0*/  @!P0 NANOSLEEP.SYNCS 0x989680 ;  /* 0x009896800000895d */ /* 0x004fea0003900000 */
[----:B------:R-:W2:Y:S02]  /*91e0*/  @!P0 SYNCS.PHASECHK.TRANS64 P0, [R3+URZ+0x140], R0 ;  /* 0x00014000030085a7 */ /* 0x000ea400080010ff */
[----:B--2---:R-:W-:Y:S05]  /*91f0*/  @!P0 BRA `(.L_x_100) ;  /* 0xfffffffc00f08947 */ /* 0x004fea000383ffff */
[----:B------:R-:W-:Y:S05]  /*9200*/  BRA `(.L_x_196) ;  /* 0xffffffc400c87947 */ /* 0x000fea000383ffff */
.L_x_110:
[----:B-1----:R1:W2:Y:S02]  /*9210*/  SYNCS.PHASECHK.TRANS64.TRYWAIT P1, [R0+URZ+0x100], R5 ;  /* 0x00010005000075a7 */ /* 0x0022a400080211ff */
[----:B--2---:R-:W-:Y:S05]  /*9220*/  @!P1 NANOSLEEP.SYNCS 0x989680 ;  /* 0x009896800000995d */ /* 0x004fea0003900000 */
[----:B------:R-:W2:Y:S02]  /*9230*/  @!P1 SYNCS.PHASECHK.TRANS64 P1, [R0+URZ+0x100], R5 ;  /* 0x00010005000095a7 */ /* 0x000ea400080210ff */
[----:B--2---:R-:W-:Y:S05]  /*9240*/  @!P1 BRA `(.L_x_110) ;  /* 0xfffffffc00f09947 */ /* 0x004fea000383ffff */
[----:B------:R-:W-:Y:S05]  /*9250*/  BRA `(.L_x_109) ;  /* 0xffffffd400607947 */ /* 0x000fea000383ffff */
.L_x_112:
[----:B-1----:R1:W4:Y:S02]  /*9260*/  SYNCS.PHASECHK.TRANS64.TRYWAIT P0, [R102+URZ+0x160], R3 ;  /* 0x00016003660075a7 */ /* 0x00232400080011ff */
[----:B----4-:R-:W-:Y:S05]  /*9270*/  @!P0 NANOSLEEP.SYNCS 0x989680 ;  /* 0x009896800000895d */ /* 0x010fea0003900000 */
[----:B------:R-:W4:Y:S02]  /*9280*/  @!P0 SYNCS.PHASECHK.TRANS64 P0, [R102+URZ+0x160], R3 ;  /* 0x00016003660085a7 */ /* 0x000f2400080010ff */
[----:B----4-:R-:W-:Y:S05]  /*9290*/  @!P0 BRA `(.L_x_112) ;  /* 0xfffffffc00f08947 */ /* 0x010fea000383ffff */
[----:B------:R-:W-:Y:S05]  /*92a0*/  BRA `(.L_x_111) ;  /* 0xffffffd400987947 */ /* 0x000fea000383ffff */
.L_x_123:
[----:B---3--:R3:W4:Y:S02]  /*92b0*/  SYNCS.PHASECHK.TRANS64.TRYWAIT P0, [R3+URZ+0x100], R110 ;  /* 0x0001006e030075a7 */ /* 0x00872400080011ff */
[----:B----4-:R-:W-:Y:S05]  /*92c0*/  @!P0 NANOSLEEP.SYNCS 0x989680 ;  /* 0x009896800000895d */ /* 0x010fea0003900000 */
[----:B------:R-:W4:Y:S02]  /*92d0*/  @!P0 SYNCS.PHASECHK.TRANS64 P0, [R3+URZ+0x100], R110 ;  /* 0x0001006e030085a7 */ /* 0x000f2400080010ff */
[----:B----4-:R-:W-:Y:S05]  /*92e0*/  @!P0 BRA `(.L_x_123) ;  /* 0xfffffffc00f08947 */ /* 0x010fea000383ffff */
[----:B------:R-:W-:Y:S05]  /*92f0*/  BRA `(.L_x_122) ;  /* 0xffffffe000887947 */ /* 0x000fea000383ffff */
        .weak           $__internal_0_$__cuda_sm10x_tcgen05_guardrail_trap_col_being_dealloced_not_returned_by_alloc
        .type           $__internal_0_$__cuda_sm10x_tcgen05_guardrail_trap_col_being_dealloced_not_returned_by_alloc,@function
        .size           $__internal_0_$__cuda_sm10x_tcgen05_guardrail_trap_col_being_dealloced_not_returned_by_alloc,($__internal_1_$__cuda_sm10x_tcgen05_guardrail_trap_phase_invalid_during_alloc - $__internal_0_$__cuda_sm10x_tcgen05_guardrail_trap_col_being_dealloced_not_returned_by_alloc)
$__internal_0_$__cuda_sm10x_tcgen05_guardrail_trap_col_being_dealloced_not_returned_by_alloc:
[----:B------:R-:W-:Y:S05]  /*9300*/  BPT.TRAP 0x1 ;  /* 0x000000040000795c */ /* 0x000fea0000300000 */
[----:B------:R-:W-:-:S04]  /*9310*/  HFMA2 R3, -RZ, RZ, 0, 0 ;  /* 0x00000000ff037431 */ /* 0x000fc800000001ff */
[----:B------:R-:W-:Y:S05]  /*9320*/  RET.REL.NODEC R2 `(_ZN7cutlass13device_kernelINS_4gemm6kernel13GemmUniversalIN4cute5tupleIJiiiiEEENS1_10collective13CollectiveMmaINS1_35MainloopSm100TmaUmmaWarpSpecializedILi16ELi2ELi4ENS5_IJNS4_1CILi1EEENSA_ILi4EEESB_EEEEENS5_IJNSA_ILi128EEENSA_ILi64EEENSA_ILi32EEEEEENS_6half_tENS5_IJlSB_lEEESJ_SK_NS4_8TiledMMAINS4_8MMA_AtomIJNS4_20SM100_MMA_F16BF16_SSISJ_SJ_fLi128ELi64ELNS4_4UMMA5MajorE0ELSP_0ELNSO_7ScaleInE0ELSQ_0EEEEEENS4_6LayoutINS5_IJSB_SB_SB_EEENS5_IJNSA_ILi0EEESV_SV_EEEEENS5_IJNS4_10UnderscoreESY_SY_EEEEENS4_23SM90_TMA_LOAD_MULTICASTENS4_14ComposedLayoutINS4_7SwizzleILi2ELi4ELi3EEENS4_18smem_ptr_flag_bitsILi16EEENST_INS5_IJNSA_ILi8EEESH_EEENS5_IJSH_SB_EEEEEEEvNS4_8identityENS4_13SM90_TMA_LOADES1B_vS1C_EENS_8epilogue10collective18CollectiveEpilogueINS1F_23Sm100TmaWarpSpecializedILi3ELi2ELi32ELb1ELb0EEEJSI_NS5_IJNST_ISF_SB_EENST_ISH_SB_EEEEESJ_SK_SJ_SK_NS1F_6fusion15FusionCallbacksIS1J_NS1N_17LinearCombinationISJ_fSJ_fLNS_15FloatRoundStyleE2EEESI_S1M_JEEENS4_5SM1004TMEM4LOAD26SM100_TMEM_LOAD_32dp32b32xES1D_S1B_NS4_39AutoVectorizingCopyWithAssumedAlignmentILi128EEENS4_14SM90_TMA_STOREES1B_S1Y_S1Y_EEEvvEEEEvNT_6ParamsE) ;  /* 0xffffff6c02347950 */ /* 0x000fea0003c3ffff */
        .weak           $__internal_1_$__cuda_sm10x_tcgen05_guardrail_trap_phase_invalid_during_alloc
        .type           $__internal_1_$__cuda_sm10x_tcgen05_guardrail_trap_phase_invalid_during_alloc,@function
        .size           $__internal_1_$__cuda_sm10x_tcgen05_guardrail_trap_phase_invalid_during_alloc,($__internal_2_$__cuda_sm10x_tcgen05_guardrail_trap_unallocated_columns_being_dealloced - $__internal_1_$__cuda_sm10x_tcgen05_guardrail_trap_phase_invalid_during_alloc)
$__internal_1_$__cuda_sm10x_tcgen05_guardrail_trap_phase_invalid_during_alloc:
[----:B------:R-:W-:Y:S05]  /*9330*/  BPT.TRAP 0x1 ;  /* 0x000000040000795c */ /* 0x000fea0000300000 */
[----:B------:R-:W-:-:S04]  /*9340*/  MOV R5, 0x0 ;  /* 0x0000000000057802 */ /* 0x000fc80000000f00 */
[----:B------:R-:W-:Y:S05]  /*9350*/  RET.REL.NODEC R4 `(_ZN7cutlass13device_kernelINS_4gemm6kernel13GemmUniversalIN4cute5tupleIJiiiiEEENS1_10collective13CollectiveMmaINS1_35MainloopSm100TmaUmmaWarpSpecializedILi16ELi2ELi4ENS5_IJNS4_1CILi1EEENSA_ILi4EEESB_EEEEENS5_IJNSA_ILi128EEENSA_ILi64EEENSA_ILi32EEEEEENS_6half_tENS5_IJlSB_lEEESJ_SK_NS4_8TiledMMAINS4_8MMA_AtomIJNS4_20SM100_MMA_F16BF16_SSISJ_SJ_fLi128ELi64ELNS4_4UMMA5MajorE0ELSP_0ELNSO_7ScaleInE0ELSQ_0EEEEEENS4_6LayoutINS5_IJSB_SB_SB_EEENS5_IJNSA_ILi0EEESV_SV_EEEEENS5_IJNS4_10UnderscoreESY_SY_EEEEENS4_23SM90_TMA_LOAD_MULTICASTENS4_14ComposedLayoutINS4_7SwizzleILi2ELi4ELi3EEENS4_18smem_ptr_flag_bitsILi16EEENST_INS5_IJNSA_ILi8EEESH_EEENS5_IJSH_SB_EEEEEEEvNS4_8identityENS4_13SM90_TMA_LOADES1B_vS1C_EENS_8epilogue10collective18CollectiveEpilogueINS1F_23Sm100TmaWarpSpecializedILi3ELi2ELi32ELb1ELb0EEEJSI_NS5_IJNST_ISF_SB_EENST_ISH_SB_EEEEESJ_SK_SJ_SK_NS1F_6fusion15FusionCallbacksIS1J_NS1N_17LinearCombinationISJ_fSJ_fLNS_15FloatRoundStyleE2EEESI_S1M_JEEENS4_5SM1004TMEM4LOAD26SM100_TMEM_LOAD_32dp32b32xES1D_S1B_NS4_39AutoVectorizingCopyWithAssumedAlignmentILi128EEENS4_14SM90_TMA_STOREES1B_S1Y_S1Y_EEEvvEEEEvNT_6ParamsE) ;  /* 0xffffff6c04287950 */ /* 0x000fea0003c3ffff */
        .weak           $__internal_2_$__cuda_sm10x_tcgen05_guardrail_trap_unallocated_columns_being_dealloced
        .type           $__internal_2_$__cuda_sm10x_tcgen05_guardrail_trap_unallocated_columns_being_dealloced,@function
        .size           $__internal_2_$__cuda_sm10x_tcgen05_guardrail_trap_unallocated_columns_being_dealloced,(.L_x_198 - $__internal_2_$__cuda_sm10x_tcgen05_guardrail_trap_unallocated_columns_being_dealloced)
$__internal_2_$__cuda_sm10x_tcgen05_guardrail_trap_unallocated_columns_being_dealloced:
[----:B------:R-:W-:Y:S05]  /*9360*/  BPT.TRAP 0x1 ;  /* 0x000000040000795c */ /* 0x000fea0000300000 */
[----:B------:R-:W-:-:S04]  /*9370*/  HFMA2 R3, -RZ, RZ, 0, 0 ;  /* 0x00000000ff037431 */ /* 0x000fc800000001ff */
[----:B------:R-:W-:Y:S05]  /*9380*/  RET.REL.NODEC R2 `(_ZN7cutlass13device_kernelINS_4gemm6kernel13GemmUniversalIN4cute5tupleIJiiiiEEENS1_10collective13CollectiveMmaINS1_35MainloopSm100TmaUmmaWarpSpecializedILi16ELi2ELi4ENS5_IJNS4_1CILi1EEENSA_ILi4EEESB_EEEEENS5_IJNSA_ILi128EEENSA_ILi64EEENSA_ILi32EEEEEENS_6half_tENS5_IJlSB_lEEESJ_SK_NS4_8TiledMMAINS4_8MMA_AtomIJNS4_20SM100_MMA_F16BF16_SSISJ_SJ_fLi128ELi64ELNS4_4UMMA5MajorE0ELSP_0ELNSO_7ScaleInE0ELSQ_0EEEEEENS4_6LayoutINS5_IJSB_SB_SB_EEENS5_IJNSA_ILi0EEESV_SV_EEEEENS5_IJNS4_10UnderscoreESY_SY_EEEEENS4_23SM90_TMA_LOAD_MULTICASTENS4_14ComposedLayoutINS4_7SwizzleILi2ELi4ELi3EEENS4_18smem_ptr_flag_bitsILi16EEENST_INS5_IJNSA_ILi8EEESH_EEENS5_IJSH_SB_EEEEEEEvNS4_8identityENS4_13SM90_TMA_LOADES1B_vS1C_EENS_8epilogue10collective18CollectiveEpilogueINS1F_23Sm100TmaWarpSpecializedILi3ELi2ELi32ELb1ELb0EEEJSI_NS5_IJNST_ISF_SB_EENST_ISH_SB_EEEEESJ_SK_SJ_SK_NS1F_6fusion15FusionCallbacksIS1J_NS1N_17LinearCombinationISJ_fSJ_fLNS_15FloatRoundStyleE2EEESI_S1M_JEEENS4_5SM1004TMEM4LOAD26SM100_TMEM_LOAD_32dp32b32xES1D_S1B_NS4_39AutoVectorizingCopyWithAssumedAlignmentILi128EEENS4_14SM90_TMA_STOREES1B_S1Y_S1Y_EEEvvEEEEvNT_6ParamsE) ;  /* 0xffffff6c021c7950 */ /* 0x000fea0003c3ffff */
.L_x_197:
[----:B------:R-:W-:-:S00]  /*9390*/  BRA `(.L_x_197) ;  /* 0xfffffffc00fc7947 */ /* 0x000fc0000383ffff */
[----:B------:R-:W-:-:S00]  /*93a0*/  NOP ;  /* 0x0000000000007918 */ /* 0x000fc00000000000 */
        /* <DEDUP_REMOVED lines=13> */
.L_x_198:


//--------------------- .nv.global.init           --------------------------
	.section	.nv.global.init,"aw",@progbits
.nv.global.init:
	.type		$str$27,@object
	.size		$str$27,($str$28 - $str$27)
$str$27:
        /*0000*/ 	.byte	0x28, 0x61, 0x64, 0x64, 0x72, 0x65, 0x73, 0x73, 0x20, 0x26, 0x20, 0x6d, 0x61, 0x73, 0x6b, 0x29
        /*0010*/ 	.byte	0x20, 0x3d, 0x3d, 0x20, 0x30, 0x00
	.type		$str$28,@object
	.size		$str$28,($str$26 - $str$28)
$str$28:
        /*0016*/ 	.byte	0x2f, 0x74, 0x6d, 0x70, 0x2f, 0x63, 0x75, 0x74, 0x6c, 0x61, 0x73, 0x73, 0x5f, 0x73, 0x77, 0x65
        /*0026*/ 	.byte	0x65, 0x70, 0x5f, 0x73, 0x72, 0x63, 0x2f, 0x69, 0x6e, 0x63, 0x6c, 0x75, 0x64, 0x65, 0x2f, 0x63
        /*0036*/ 	.byte	0x75, 0x74, 0x65, 0x2f, 0x70, 0x6f, 0x69, 0x6e, 0x74, 0x65, 0x72, 0x5f, 0x66, 0x6c, 0x61, 0x67
        /*0046*/ 	.byte	0x67, 0x65, 0x64, 0x2e, 0x68, 0x70, 0x70, 0x00
	.type		$str$26,@object
	.size		$str$26,($str$25 - $str$26)
$str$26:
        /*004e*/ 	.byte	0x2f, 0x74, 0x6d, 0x70, 0x2f, 0x63, 0x75, 0x74, 0x6c, 0x61, 0x73, 0x73, 0x5f, 0x73, 0x77, 0x65
        /*005e*/ 	.byte	0x65, 0x70, 0x5f, 0x73, 0x72, 0x63, 0x2f, 0x69, 0x6e, 0x63, 0x6c, 0x75, 0x64, 0x65, 0x2f, 0x63
        /*006e*/ 	.byte	0x75, 0x74, 0x65, 0x2f, 0x61, 0x74, 0x6f, 0x6d, 0x2f, 0x63, 0x6f, 0x70, 0x79, 0x5f, 0x74, 0x72
        /*007e*/ 	.byte	0x61, 0x69, 0x74, 0x73, 0x5f, 0x73, 0x6d, 0x31, 0x30, 0x30, 0x2e, 0x68, 0x70, 0x70, 0x00
	.type		$str$25,@object
	.size		$str$25,(__unnamed_1 - $str$25)
$str$25:
        /*008d*/ 	.byte	0x28, 0x28, 0x75, 0x69, 0x6e, 0x74, 0x33, 0x32, 0x5f, 0x74, 0x28, 0x74, 0x68, 0x72, 0x65, 0x61
        /*009d*/ 	.byte	0x64, 0x49, 0x64, 0x78, 0x2e, 0x78, 0x29, 0x20, 0x2f, 0x20, 0x33, 0x32, 0x29, 0x20, 0x25, 0x20
        /*00ad*/ 	.byte	0x34, 0x29, 0x20, 0x3d, 0x3d, 0x20, 0x28, 0x28, 0x28, 0x74, 0x6d, 0x65, 0x6d, 0x5f, 0x61, 0x64
        /*00bd*/ 	.byte	0x64, 0x72, 0x20, 0x3e, 0x3e, 0x20, 0x31, 0x36, 0x29, 0x20, 0x2f, 0x20, 0x33, 0x32, 0x29, 0x20
        /*00cd*/ 	.byte	0x25, 0x20, 0x34, 0x29, 0x00
	.type		__unnamed_1,@object
	.size		__unnamed_1,(__unnamed_2 - __unnamed_1)
__unnamed_1:
        /*00d2*/ 	.byte	0x61, 0x75, 0x74, 0x6f, 0x20, 0x63, 0x75, 0x74, 0x65, 0x3a, 0x3a, 0x61, 0x73, 0x5f, 0x70, 0x6f
        /* <DEDUP_REMOVED lines=24> */
        /*0262*/ 	.byte	0x3e, 0x3e, 0x3e, 0x3e, 0x5d, 0x00
	.type		__unnamed_2,@object
	.size		__unnamed_2,(.L_2 - __unnamed_2)
__unnamed_2:
        /* <DEDUP_REMOVED lines=42> */
        /*0508*/ 	.byte	0x3e, 0x3e, 0x5d, 0x00
.L_2:


//--------------------- .nv.shared._ZN7cutlass13device_kernelINS_4gemm6kernel13GemmUniversalIN4cute5tupleIJiiiiEEENS1_10collective13CollectiveMmaINS1_35MainloopSm100TmaUmmaWarpSpecializedILi16ELi2ELi4ENS5_IJNS4_1CILi1EEENSA_ILi4EEESB_EEEEENS5_IJNSA_ILi128EEENSA_ILi64EEENSA_ILi32EEEEEENS_6half_tENS5_IJlSB_lEEESJ_SK_NS4_8TiledMMAINS4_8MMA_AtomIJNS4_20SM100_MMA_F16BF16_SSISJ_SJ_fLi128ELi64ELNS4_4UMMA5MajorE0ELSP_0ELNSO_7ScaleInE0ELSQ_0EEEEEENS4_6LayoutINS5_IJSB_SB_SB_EEENS5_IJNSA_ILi0EEESV_SV_EEEEENS5_IJNS4_10UnderscoreESY_SY_EEEEENS4_23SM90_TMA_LOAD_MULTICASTENS4_14ComposedLayoutINS4_7SwizzleILi2ELi4ELi3EEENS4_18smem_ptr_flag_bitsILi16EEENST_INS5_IJNSA_ILi8EEESH_EEENS5_IJSH_SB_EEEEEEEvNS4_8identityENS4_13SM90_TMA_LOADES1B_vS1C_EENS_8epilogue10collective18CollectiveEpilogueINS1F_23Sm100TmaWarpSpecializedILi3ELi2ELi32ELb1ELb0EEEJSI_NS5_IJNST_ISF_SB_EENST_ISH_SB_EEEEESJ_SK_SJ_SK_NS1F_6fusion15FusionCallbacksIS1J_NS1N_17LinearCombinationISJ_fSJ_fLNS_15FloatRoundStyleE2EEESI_S1M_JEEENS4_5SM1004TMEM4LOAD26SM100_TMEM_LOAD_32dp32b32xES1D_S1B_NS4_39AutoVectorizingCopyWithAssumedAlignmentILi128EEENS4_14SM90_TMA_STOREES1B_S1Y_S1Y_EEEvvEEEEvNT_6ParamsE --------------------------
	.section	.nv.shared._ZN7cutlass13device_kernelINS_4gemm6kernel13GemmUniversalIN4cute5tupleIJiiiiEEENS1_10collective13CollectiveMmaINS1_35MainloopSm100TmaUmmaWarpSpecializedILi16ELi2ELi4ENS5_IJNS4_1CILi1EEENSA_ILi4EEESB_EEEEENS5_IJNSA_ILi128EEENSA_ILi64EEENSA_ILi32EEEEEENS_6half_tENS5_IJlSB_lEEESJ_SK_NS4_8TiledMMAINS4_8MMA_AtomIJNS4_20SM100_MMA_F16BF16_SSISJ_SJ_fLi128ELi64ELNS4_4UMMA5MajorE0ELSP_0ELNSO_7ScaleInE0ELSQ_0EEEEEENS4_6LayoutINS5_IJSB_SB_SB_EEENS5_IJNSA_ILi0EEESV_SV_EEEEENS5_IJNS4_10UnderscoreESY_SY_EEEEENS4_23SM90_TMA_LOAD_MULTICASTENS4_14ComposedLayoutINS4_7SwizzleILi2ELi4ELi3EEENS4_18smem_ptr_flag_bitsILi16EEENST_INS5_IJNSA_ILi8EEESH_EEENS5_IJSH_SB_EEEEEEEvNS4_8identityENS4_13SM90_TMA_LOADES1B_vS1C_EENS_8epilogue10collective18CollectiveEpilogueINS1F_23Sm100TmaWarpSpecializedILi3ELi2ELi32ELb1ELb0EEEJSI_NS5_IJNST_ISF_SB_EENST_ISH_SB_EEEEESJ_SK_SJ_SK_NS1F_6fusion15FusionCallbacksIS1J_NS1N_17LinearCombinationISJ_fSJ_fLNS_15FloatRoundStyleE2EEESI_S1M_JEEENS4_5SM1004TMEM4LOAD26SM100_TMEM_LOAD_32dp32b32xES1D_S1B_NS4_39AutoVectorizingCopyWithAssumedAlignmentILi128EEENS4_14SM90_TMA_STOREES1B_S1Y_S1Y_EEEvvEEEEvNT_6ParamsE,"aw",@nobits
	.sectionflags	@""
	.align	16
	.zero		1024


//--------------------- .nv.shared.reserved.0     --------------------------
	.section	.nv.shared.reserved.0,"aw",@nobits
	.weak		__nv_reservedSMEM_offset_0_alias
	.size		__nv_reservedSMEM_offset_0_alias, 0, 64
	.other		__nv_reservedSMEM_offset_0_alias,@"STO_CUDA_RESERVED_SHARED STV_DEFAULT"
__nv_reservedSMEM_offset_0_alias:
	.zero		0
.nv.shared.reserved.0:
	.zero		64
	.weak		__nv_reservedSMEM_tcgen05_partition
	.type		__nv_reservedSMEM_tcgen05_partition,@object
	.size		__nv_reservedSMEM_tcgen05_partition,(.L_0 - __nv_reservedSMEM_tcgen05_partition)
__nv_reservedSMEM_tcgen05_partition:
	.zero		32
.L_0:


//--------------------- .nv.global                --------------------------
	.section	.nv.global,"aw",@nobits
.nv.global:
	.type		_ZN40_INTERNAL_89af0f98_4_k_cu_995327a0_178864cute1_E,@object
	.size		_ZN40_INTERNAL_89af0f98_4_k_cu_995327a0_178864cute1_E,(_ZN40_INTERNAL_89af0f98_4_k_cu_995327a0_178864cuda3std3__45__cpo6cbeginE - _ZN40_INTERNAL_89af0f98_4_k_cu_995327a0_178864cute1_E)
_ZN40_INTERNAL_89af0f98_4_k_cu_995327a0_178864cute1_E:
	.zero		1
	.type		_ZN40_INTERNAL_89af0f98_4_k_cu_995327a0_178864cuda3std3__45__cpo6cbeginE,@object
	.size		_ZN40_INTERNAL_89af0f98_4_k_cu_995327a0_178864cuda3std3__45__cpo6cbeginE,(_ZN40_INTERNAL_89af0f98_4_k_cu_995327a0_178864cuda3std3__48in_placeE - _ZN40_INTERNAL_89af0f98_4_k_cu_995327a0_178864cuda3std3__45__cpo6cbeginE)
_ZN40_INTERNAL_89af0f98_4_k_cu_995327a0_178864cuda3std3__45__cpo6cbeginE:
	.zero		1
	.type		_ZN40_INTERNAL_89af0f98_4_k_cu_995327a0_178864cuda3std3__48in_placeE,@object
	.size		_ZN40_INTERNAL_89af0f98_4_k_cu_995327a0_178864cuda3std3__48in_placeE,(_ZN40_INTERNAL_89af0f98_4_k_cu_995327a0_178864cuda3std6ranges3__45__cpo9iter_moveE - _ZN40_INTERNAL_89af0f98_4_k_cu_995327a0_178864cuda3std3__48in_placeE)
_ZN40_INTERNAL_89af0f98_4_k_cu_995327a0_178864cuda3std3__48in_placeE:
	.zero		1
	.type		_ZN40_INTERNAL_89af0f98_4_k_cu_995327a0_178864cuda3std6ranges3__45__cpo9iter_moveE,@object
	.size		_ZN40_INTERNAL_89af0f98_4_k_cu_995327a0_178864cuda3std6ranges3__45__cpo9iter_moveE,(_ZN40_INTERNAL_89af0f98_4_k_cu_995327a0_178864cuda3std3__45__cpo5beginE - _ZN40_INTERNAL_89af0f98_4_k_cu_995327a0_178864cuda3std6ranges3__45__cpo9iter_moveE)
_ZN40_INTERNAL_89af0f98_4_k_cu_995327a0_178864cuda3std6ranges3__45__cpo9iter_moveE:
	.zero		1
	.type		_ZN40_INTERNAL_89af0f98_4_k_cu_995327a0_178864cuda3std3__45__cpo5beginE,@object
	.size		_ZN40_INTERNAL_89af0f98_4_k_cu_995327a0_178864cuda3std3__45__cpo5beginE,(_ZN40_INTERNAL_89af0f98_4_k_cu_995327a0_178864cuda3std3__442_GLOBAL__N__89af0f98_4_k_cu_995327a0_178866ignoreE - _ZN40_INTERNAL_89af0f98_4_k_cu_995327a0_178864cuda3std3__45__cpo5beginE)
_ZN40_INTERNAL_89af0f98_4_k_cu_995327a0_178864cuda3std3__45__cpo5beginE:
	.zero		1
	.type		_ZN40_INTERNAL_89af0f98_4_k_cu_995327a0_178864cuda3std3__442_GLOBAL__N__89af0f98_4_k_cu_995327a0_178866ignoreE,@object
	.size		_ZN40_INTERNAL_89af0f98_4_k_cu_995327a0_178864cuda3std3__442_GLOBAL__N__89af0f98_4_k_cu_995327a0_178866ignoreE,(_ZN40_INTERNAL_89af0f98_4_k_cu_995327a0_178864cute7productE - _ZN40_INTERNAL_89af0f98_4_k_cu_995327a0_178864cuda3std3__442_GLOBAL__N__89af0f98_4_k_cu_995327a0_178866ignoreE)
_ZN40_INTERNAL_89af0f98_4_k_cu_995327a0_178864cuda3std3__442_GLOBAL__N__89af0f98_4_k_cu_995327a0_178866ignoreE:
	.zero		1
	.type		_ZN40_INTERNAL_89af0f98_4_k_cu_995327a0_178864cute7productE,@object
	.size		_ZN40_INTERNAL_89af0f98_4_k_cu_995327a0_178864cute7productE,(_ZN40_INTERNAL_89af0f98_4_k_cu_995327a0_178864cuda3std3__45__cpo3endE - _ZN40_INTERNAL_89af0f98_4_k_cu_995327a0_178864cute7productE)
_ZN40_INTERNAL_89af0f98_4_k_cu_995327a0_178864cute7productE:
	.zero		1
	.type		_ZN40_INTERNAL_89af0f98_4_k_cu_995327a0_178864cuda3std3__45__cpo3endE,@object
	.size		_ZN40_INTERNAL_89af0f98_4_k_cu_995327a0_178864cuda3std3__45__cpo3endE,(_ZN40_INTERNAL_89af0f98_4_k_cu_995327a0_178864cuda3std3__419piecewise_constructE - _ZN40_INTERNAL_89af0f98_4_k_cu_995327a0_178864cuda3std3__45__cpo3endE)
_ZN40_INTERNAL_89af0f98_4_k_cu_995327a0_178864cuda3std3__45__cpo3endE:
	.zero		1
	.type		_ZN40_INTERNAL_89af0f98_4_k_cu_995327a0_178864cuda3std3__419piecewise_constructE,@object
	.size		_ZN40_INTERNAL_89af0f98_4_k_cu_995327a0_178864cuda3std3__419piecewise_constructE,(_ZN40_INTERNAL_89af0f98_4_k_cu_995327a0_178864cuda3std3__45__cpo4cendE - _ZN40_INTERNAL_89af0f98_4_k_cu_995327a0_178864cuda3std3__419piecewise_constructE)
_ZN40_INTERNAL_89af0f98_4_k_cu_995327a0_178864cuda3std3__419piecewise_constructE:
	.zero		1
	.type		_ZN40_INTERNAL_89af0f98_4_k_cu_995327a0_178864cuda3std3__45__cpo4cendE,@object
	.size		_ZN40_INTERNAL_89af0f98_4_k_cu_995327a0_178864cuda3std3__45__cpo4cendE,(_ZN40_INTERNAL_89af0f98_4_k_cu_995327a0_178864cuda3std6ranges3__45__cpo4swapE - _ZN40_INTERNAL_89af0f98_4_k_cu_995327a0_178864cuda3std3__45__cpo4cendE)
_ZN40_INTERNAL_89af0f98_4_k_cu_995327a0_178864cuda3std3__45__cpo4cendE:
	.zero		1
	.type		_ZN40_INTERNAL_89af0f98_4_k_cu_995327a0_178864cuda3std6ranges3__45__cpo4swapE,@object
	.size		_ZN40_INTERNAL_89af0f98_4_k_cu_995327a0_178864cuda3std6ranges3__45__cpo4swapE,(.L_10 - _ZN40_INTERNAL_89af0f98_4_k_cu_995327a0_178864cuda3std6ranges3__45__cpo4swapE)
_ZN40_INTERNAL_89af0f98_4_k_cu_995327a0_178864cuda3std6ranges3__45__cpo4swapE:
	.zero		1
.L_10:


//--------------------- .nv.constant0._ZN7cutlass13device_kernelINS_4gemm6kernel13GemmUniversalIN4cute5tupleIJiiiiEEENS1_10collective13CollectiveMmaINS1_35MainloopSm100TmaUmmaWarpSpecializedILi16ELi2ELi4ENS5_IJNS4_1CILi1EEENSA_ILi4EEESB_EEEEENS5_IJNSA_ILi128EEENSA_ILi64EEENSA_ILi32EEEEEENS_6half_tENS5_IJlSB_lEEESJ_SK_NS4_8TiledMMAINS4_8MMA_AtomIJNS4_20SM100_MMA_F16BF16_SSISJ_SJ_fLi128ELi64ELNS4_4UMMA5MajorE0ELSP_0ELNSO_7ScaleInE0ELSQ_0EEEEEENS4_6LayoutINS5_IJSB_SB_SB_EEENS5_IJNSA_ILi0EEESV_SV_EEEEENS5_IJNS4_10UnderscoreESY_SY_EEEEENS4_23SM90_TMA_LOAD_MULTICASTENS4_14ComposedLayoutINS4_7SwizzleILi2ELi4ELi3EEENS4_18smem_ptr_flag_bitsILi16EEENST_INS5_IJNSA_ILi8EEESH_EEENS5_IJSH_SB_EEEEEEEvNS4_8identityENS4_13SM90_TMA_LOADES1B_vS1C_EENS_8epilogue10collective18CollectiveEpilogueINS1F_23Sm100TmaWarpSpecializedILi3ELi2ELi32ELb1ELb0EEEJSI_NS5_IJNST_ISF_SB_EENST_ISH_SB_EEEEESJ_SK_SJ_SK_NS1F_6fusion15FusionCallbacksIS1J_NS1N_17LinearCombinationISJ_fSJ_fLNS_15FloatRoundStyleE2EEESI_S1M_JEEENS4_5SM1004TMEM4LOAD26SM100_TMEM_LOAD_32dp32b32xES1D_S1B_NS4_39AutoVectorizingCopyWithAssumedAlignmentILi128EEENS4_14SM90_TMA_STOREES1B_S1Y_S1Y_EEEvvEEEEvNT_6ParamsE --------------------------
	.section	.nv.constant0._ZN7cutlass13device_kernelINS_4gemm6kernel13GemmUniversalIN4cute5tupleIJiiiiEEENS1_10collective13CollectiveMmaINS1_35MainloopSm100TmaUmmaWarpSpecializedILi16ELi2ELi4ENS5_IJNS4_1CILi1EEENSA_ILi4EEESB_EEEEENS5_IJNSA_ILi128EEENSA_ILi64EEENSA_ILi32EEEEEENS_6half_tENS5_IJlSB_lEEESJ_SK_NS4_8TiledMMAINS4_8MMA_AtomIJNS4_20SM100_MMA_F16BF16_SSISJ_SJ_fLi128ELi64ELNS4_4UMMA5MajorE0ELSP_0ELNSO_7ScaleInE0ELSQ_0EEEEEENS4_6LayoutINS5_IJSB_SB_SB_EEENS5_IJNSA_ILi0EEESV_SV_EEEEENS5_IJNS4_10UnderscoreESY_SY_EEEEENS4_23SM90_TMA_LOAD_MULTICASTENS4_14ComposedLayoutINS4_7SwizzleILi2ELi4ELi3EEENS4_18smem_ptr_flag_bitsILi16EEENST_INS5_IJNSA_ILi8EEESH_EEENS5_IJSH_SB_EEEEEEEvNS4_8identityENS4_13SM90_TMA_LOADES1B_vS1C_EENS_8epilogue10collective18CollectiveEpilogueINS1F_23Sm100TmaWarpSpecializedILi3ELi2ELi32ELb1ELb0EEEJSI_NS5_IJNST_ISF_SB_EENST_ISH_SB_EEEEESJ_SK_SJ_SK_NS1F_6fusion15FusionCallbacksIS1J_NS1N_17LinearCombinationISJ_fSJ_fLNS_15FloatRoundStyleE2EEESI_S1M_JEEENS4_5SM1004TMEM4LOAD26SM100_TMEM_LOAD_32dp32b32xES1D_S1B_NS4_39AutoVectorizingCopyWithAssumedAlignmentILi128EEENS4_14SM90_TMA_STOREES1B_S1Y_S1Y_EEEvvEEEEvNT_6ParamsE,"a",@progbits
	.sectionflags	@""
	.align	4
.nv.constant0._ZN7cutlass13device_kernelINS_4gemm6kernel13GemmUniversalIN4cute5tupleIJiiiiEEENS1_10collective13CollectiveMmaINS1_35MainloopSm100TmaUmmaWarpSpecializedILi16ELi2ELi4ENS5_IJNS4_1CILi1EEENSA_ILi4EEESB_EEEEENS5_IJNSA_ILi128EEENSA_ILi64EEENSA_ILi32EEEEEENS_6half_tENS5_IJlSB_lEEESJ_SK_NS4_8TiledMMAINS4_8MMA_AtomIJNS4_20SM100_MMA_F16BF16_SSISJ_SJ_fLi128ELi64ELNS4_4UMMA5MajorE0ELSP_0ELNSO_7ScaleInE0ELSQ_0EEEEEENS4_6LayoutINS5_IJSB_SB_SB_EEENS5_IJNSA_ILi0EEESV_SV_EEEEENS5_IJNS4_10UnderscoreESY_SY_EEEEENS4_23SM90_TMA_LOAD_MULTICASTENS4_14ComposedLayoutINS4_7SwizzleILi2ELi4ELi3EEENS4_18smem_ptr_flag_bitsILi16EEENST_INS5_IJNSA_ILi8EEESH_EEENS5_IJSH_SB_EEEEEEEvNS4_8identityENS4_13SM90_TMA_LOADES1B_vS1C_EENS_8epilogue10collective18CollectiveEpilogueINS1F_23Sm100TmaWarpSpecializedILi3ELi2ELi32ELb1ELb0EEEJSI_NS5_IJNST_ISF_SB_EENST_ISH_SB_EEEEESJ_SK_SJ_SK_NS1F_6fusion15FusionCallbacksIS1J_NS1N_17LinearCombinationISJ_fSJ_fLNS_15FloatRoundStyleE2EEESI_S1M_JEEENS4_5SM1004TMEM4LOAD26SM100_TMEM_LOAD_32dp32b32xES1D_S1B_NS4_39AutoVectorizingCopyWithAssumedAlignmentILi128EEENS4_14SM90_TMA_STOREES1B_S1Y_S1Y_EEEvvEEEEvNT_6ParamsE:
	.zero		2944


//--------------------- SYMBOLS --------------------------

	.type		.nv.reservedSmem.offset0,@object
	.size		.nv.reservedSmem.offset0,0x4
	.type		.nv.reservedSmem.cap,@object
	.size		.nv.reservedSmem.cap,0x4
	.type		__assertfail,@function
